//
// Generated by NVIDIA NVVM Compiler
//
// Compiler Build ID: CL-36424714
// Cuda compilation tools, release 13.0, V13.0.88
// Based on NVVM 20.0.0
//

.version 9.0
.target sm_100
.address_size 64

	// .globl	_Z27setOutputSegmentSizesKernelPKiS0_S0_Pi
.global .align 1 .b8 _ZN34_INTERNAL_00594ab9_4_k_cu_3ad0e7fd4cuda3std3__45__cpo5beginE[1];
.global .align 1 .b8 _ZN34_INTERNAL_00594ab9_4_k_cu_3ad0e7fd4cuda3std3__45__cpo3endE[1];
.global .align 1 .b8 _ZN34_INTERNAL_00594ab9_4_k_cu_3ad0e7fd4cuda3std3__45__cpo6cbeginE[1];
.global .align 1 .b8 _ZN34_INTERNAL_00594ab9_4_k_cu_3ad0e7fd4cuda3std3__45__cpo4cendE[1];
.global .align 1 .b8 _ZN34_INTERNAL_00594ab9_4_k_cu_3ad0e7fd4cuda3std3__45__cpo6rbeginE[1];
.global .align 1 .b8 _ZN34_INTERNAL_00594ab9_4_k_cu_3ad0e7fd4cuda3std3__45__cpo4rendE[1];
.global .align 1 .b8 _ZN34_INTERNAL_00594ab9_4_k_cu_3ad0e7fd4cuda3std3__45__cpo7crbeginE[1];
.global .align 1 .b8 _ZN34_INTERNAL_00594ab9_4_k_cu_3ad0e7fd4cuda3std3__45__cpo5crendE[1];
.global .align 1 .b8 _ZN34_INTERNAL_00594ab9_4_k_cu_3ad0e7fd4cuda3std3__436_GLOBAL__N__00594ab9_4_k_cu_3ad0e7fd6ignoreE[1];
.global .align 1 .b8 _ZN34_INTERNAL_00594ab9_4_k_cu_3ad0e7fd4cuda3std3__419piecewise_constructE[1];
.global .align 1 .b8 _ZN34_INTERNAL_00594ab9_4_k_cu_3ad0e7fd4cuda3std3__48in_placeE[1];
.global .align 1 .b8 _ZN34_INTERNAL_00594ab9_4_k_cu_3ad0e7fd4cuda3std3__420unreachable_sentinelE[1];
.global .align 1 .b8 _ZN34_INTERNAL_00594ab9_4_k_cu_3ad0e7fd4cuda3std3__47nulloptE[1];
.global .align 1 .b8 _ZN34_INTERNAL_00594ab9_4_k_cu_3ad0e7fd4cuda3std3__48unexpectE[1];
.global .align 1 .b8 _ZN34_INTERNAL_00594ab9_4_k_cu_3ad0e7fd4cuda3std6ranges3__45__cpo4swapE[1];
.global .align 1 .b8 _ZN34_INTERNAL_00594ab9_4_k_cu_3ad0e7fd4cuda3std6ranges3__45__cpo9iter_moveE[1];
.global .align 1 .b8 _ZN34_INTERNAL_00594ab9_4_k_cu_3ad0e7fd4cuda3std6ranges3__45__cpo5beginE[1];
.global .align 1 .b8 _ZN34_INTERNAL_00594ab9_4_k_cu_3ad0e7fd4cuda3std6ranges3__45__cpo3endE[1];
.global .align 1 .b8 _ZN34_INTERNAL_00594ab9_4_k_cu_3ad0e7fd4cuda3std6ranges3__45__cpo6cbeginE[1];
.global .align 1 .b8 _ZN34_INTERNAL_00594ab9_4_k_cu_3ad0e7fd4cuda3std6ranges3__45__cpo4cendE[1];
.global .align 1 .b8 _ZN34_INTERNAL_00594ab9_4_k_cu_3ad0e7fd4cuda3std6ranges3__45__cpo7advanceE[1];
.global .align 1 .b8 _ZN34_INTERNAL_00594ab9_4_k_cu_3ad0e7fd4cuda3std6ranges3__45__cpo9iter_swapE[1];
.global .align 1 .b8 _ZN34_INTERNAL_00594ab9_4_k_cu_3ad0e7fd4cuda3std6ranges3__45__cpo4nextE[1];
.global .align 1 .b8 _ZN34_INTERNAL_00594ab9_4_k_cu_3ad0e7fd4cuda3std6ranges3__45__cpo4prevE[1];
.global .align 1 .b8 _ZN34_INTERNAL_00594ab9_4_k_cu_3ad0e7fd4cuda3std6ranges3__45__cpo4dataE[1];
.global .align 1 .b8 _ZN34_INTERNAL_00594ab9_4_k_cu_3ad0e7fd4cuda3std6ranges3__45__cpo5cdataE[1];
.global .align 1 .b8 _ZN34_INTERNAL_00594ab9_4_k_cu_3ad0e7fd4cuda3std6ranges3__45__cpo4sizeE[1];
.global .align 1 .b8 _ZN34_INTERNAL_00594ab9_4_k_cu_3ad0e7fd4cuda3std6ranges3__45__cpo5ssizeE[1];
.global .align 1 .b8 _ZN34_INTERNAL_00594ab9_4_k_cu_3ad0e7fd4cuda3std6ranges3__45__cpo8distanceE[1];
.global .align 1 .b8 _ZN34_INTERNAL_00594ab9_4_k_cu_3ad0e7fd6thrust24THRUST_300001_SM_1000_NS8cuda_cub3parE[1];
.global .align 1 .b8 _ZN34_INTERNAL_00594ab9_4_k_cu_3ad0e7fd6thrust24THRUST_300001_SM_1000_NS8cuda_cub10par_nosyncE[1];
.global .align 1 .b8 _ZN34_INTERNAL_00594ab9_4_k_cu_3ad0e7fd6thrust24THRUST_300001_SM_1000_NS6system6detail10sequential3seqE[1];
.global .align 1 .b8 _ZN34_INTERNAL_00594ab9_4_k_cu_3ad0e7fd6thrust24THRUST_300001_SM_1000_NS6system3cpp3parE[1];
.global .align 1 .b8 _ZN34_INTERNAL_00594ab9_4_k_cu_3ad0e7fd6thrust24THRUST_300001_SM_1000_NS12placeholders2_1E[1];
.global .align 1 .b8 _ZN34_INTERNAL_00594ab9_4_k_cu_3ad0e7fd6thrust24THRUST_300001_SM_1000_NS12placeholders2_2E[1];
.global .align 1 .b8 _ZN34_INTERNAL_00594ab9_4_k_cu_3ad0e7fd6thrust24THRUST_300001_SM_1000_NS12placeholders2_3E[1];
.global .align 1 .b8 _ZN34_INTERNAL_00594ab9_4_k_cu_3ad0e7fd6thrust24THRUST_300001_SM_1000_NS12placeholders2_4E[1];
.global .align 1 .b8 _ZN34_INTERNAL_00594ab9_4_k_cu_3ad0e7fd6thrust24THRUST_300001_SM_1000_NS12placeholders2_5E[1];
.global .align 1 .b8 _ZN34_INTERNAL_00594ab9_4_k_cu_3ad0e7fd6thrust24THRUST_300001_SM_1000_NS12placeholders2_6E[1];
.global .align 1 .b8 _ZN34_INTERNAL_00594ab9_4_k_cu_3ad0e7fd6thrust24THRUST_300001_SM_1000_NS12placeholders2_7E[1];
.global .align 1 .b8 _ZN34_INTERNAL_00594ab9_4_k_cu_3ad0e7fd6thrust24THRUST_300001_SM_1000_NS12placeholders2_8E[1];
.global .align 1 .b8 _ZN34_INTERNAL_00594ab9_4_k_cu_3ad0e7fd6thrust24THRUST_300001_SM_1000_NS12placeholders2_9E[1];
.global .align 1 .b8 _ZN34_INTERNAL_00594ab9_4_k_cu_3ad0e7fd6thrust24THRUST_300001_SM_1000_NS12placeholders3_10E[1];
.global .align 1 .b8 _ZN34_INTERNAL_00594ab9_4_k_cu_3ad0e7fd6thrust24THRUST_300001_SM_1000_NS3seqE[1];
.global .align 1 .b8 _ZN34_INTERNAL_00594ab9_4_k_cu_3ad0e7fd6thrust24THRUST_300001_SM_1000_NS6deviceE[1];

.visible .entry _Z27setOutputSegmentSizesKernelPKiS0_S0_Pi(
	.param .u64 .ptr .align 1 _Z27setOutputSegmentSizesKernelPKiS0_S0_Pi_param_0,
	.param .u64 .ptr .align 1 _Z27setOutputSegmentSizesKernelPKiS0_S0_Pi_param_1,
	.param .u64 .ptr .align 1 _Z27setOutputSegmentSizesKernelPKiS0_S0_Pi_param_2,
	.param .u64 .ptr .align 1 _Z27setOutputSegmentSizesKernelPKiS0_S0_Pi_param_3
)
{
	.reg .pred 	%p<7>;
	.reg .b32 	%r<41>;
	.reg .b64 	%rd<32>;

	ld.param.u64 	%rd4, [_Z27setOutputSegmentSizesKernelPKiS0_S0_Pi_param_0];
	ld.param.u64 	%rd5, [_Z27setOutputSegmentSizesKernelPKiS0_S0_Pi_param_1];
	ld.param.u64 	%rd6, [_Z27setOutputSegmentSizesKernelPKiS0_S0_Pi_param_2];
	ld.param.u64 	%rd7, [_Z27setOutputSegmentSizesKernelPKiS0_S0_Pi_param_3];
	cvta.to.global.u64 	%rd1, %rd7;
	cvta.to.global.u64 	%rd2, %rd4;
	cvta.to.global.u64 	%rd3, %rd5;
	cvta.to.global.u64 	%rd8, %rd6;
	mov.u32 	%r13, %tid.x;
	mov.u32 	%r14, %ctaid.x;
	mov.u32 	%r15, %ntid.x;
	mad.lo.s32 	%r39, %r14, %r15, %r13;
	mov.u32 	%r16, %nctaid.x;
	mul.lo.s32 	%r2, %r15, %r16;
	ld.global.nc.u32 	%r3, [%rd8];
	setp.ge.s32 	%p1, %r39, %r3;
	@%p1 bra 	$L__BB0_7;
	add.s32 	%r17, %r39, %r2;
	max.s32 	%r18, %r3, %r17;
	setp.lt.s32 	%p2, %r17, %r3;
	selp.u32 	%r19, 1, 0, %p2;
	add.s32 	%r20, %r17, %r19;
	sub.s32 	%r21, %r18, %r20;
	div.u32 	%r22, %r21, %r2;
	add.s32 	%r4, %r22, %r19;
	and.b32  	%r23, %r4, 3;
	setp.eq.s32 	%p3, %r23, 3;
	@%p3 bra 	$L__BB0_4;
	add.s32 	%r24, %r4, 1;
	and.b32  	%r25, %r24, 3;
	neg.s32 	%r37, %r25;
$L__BB0_3:
	.pragma "nounroll";
	mul.wide.s32 	%rd9, %r39, 4;
	add.s64 	%rd10, %rd2, %rd9;
	add.s64 	%rd11, %rd3, %rd9;
	ld.global.nc.u32 	%r26, [%rd11];
	ld.global.nc.u32 	%r27, [%rd10];
	mul.wide.s32 	%rd12, %r27, 4;
	add.s64 	%rd13, %rd1, %rd12;
	st.global.u32 	[%rd13], %r26;
	add.s32 	%r39, %r39, %r2;
	add.s32 	%r37, %r37, 1;
	setp.ne.s32 	%p4, %r37, 0;
	@%p4 bra 	$L__BB0_3;
$L__BB0_4:
	setp.lt.u32 	%p5, %r4, 3;
	@%p5 bra 	$L__BB0_7;
	mul.wide.s32 	%rd19, %r2, 4;
	shl.b32 	%r36, %r2, 2;
$L__BB0_6:
	mul.wide.s32 	%rd14, %r39, 4;
	add.s64 	%rd15, %rd3, %rd14;
	ld.global.nc.u32 	%r28, [%rd15];
	add.s64 	%rd16, %rd2, %rd14;
	ld.global.nc.u32 	%r29, [%rd16];
	mul.wide.s32 	%rd17, %r29, 4;
	add.s64 	%rd18, %rd1, %rd17;
	st.global.u32 	[%rd18], %r28;
	add.s64 	%rd20, %rd15, %rd19;
	ld.global.nc.u32 	%r30, [%rd20];
	add.s64 	%rd21, %rd16, %rd19;
	ld.global.nc.u32 	%r31, [%rd21];
	mul.wide.s32 	%rd22, %r31, 4;
	add.s64 	%rd23, %rd1, %rd22;
	st.global.u32 	[%rd23], %r30;
	add.s64 	%rd24, %rd20, %rd19;
	ld.global.nc.u32 	%r32, [%rd24];
	add.s64 	%rd25, %rd21, %rd19;
	ld.global.nc.u32 	%r33, [%rd25];
	mul.wide.s32 	%rd26, %r33, 4;
	add.s64 	%rd27, %rd1, %rd26;
	st.global.u32 	[%rd27], %r32;
	add.s64 	%rd28, %rd24, %rd19;
	ld.global.nc.u32 	%r34, [%rd28];
	add.s64 	%rd29, %rd25, %rd19;
	ld.global.nc.u32 	%r35, [%rd29];
	mul.wide.s32 	%rd30, %r35, 4;
	add.s64 	%rd31, %rd1, %rd30;
	st.global.u32 	[%rd31], %r34;
	add.s32 	%r39, %r36, %r39;
	setp.lt.s32 	%p6, %r39, %r3;
	@%p6 bra 	$L__BB0_6;
$L__BB0_7:
	ret;

}
	// .globl	_Z45initAndSetOutputSegmentSizesSingleBlockKernelPKiS0_S0_Pii
.visible .entry _Z45initAndSetOutputSegmentSizesSingleBlockKernelPKiS0_S0_Pii(
	.param .u64 .ptr .align 1 _Z45initAndSetOutputSegmentSizesSingleBlockKernelPKiS0_S0_Pii_param_0,
	.param .u64 .ptr .align 1 _Z45initAndSetOutputSegmentSizesSingleBlockKernelPKiS0_S0_Pii_param_1,
	.param .u64 .ptr .align 1 _Z45initAndSetOutputSegmentSizesSingleBlockKernelPKiS0_S0_Pii_param_2,
	.param .u64 .ptr .align 1 _Z45initAndSetOutputSegmentSizesSingleBlockKernelPKiS0_S0_Pii_param_3,
	.param .u32 _Z45initAndSetOutputSegmentSizesSingleBlockKernelPKiS0_S0_Pii_param_4
)
{
	.reg .pred 	%p<13>;
	.reg .b32 	%r<63>;
	.reg .b64 	%rd<52>;

	ld.param.u64 	%rd12, [_Z45initAndSetOutputSegmentSizesSingleBlockKernelPKiS0_S0_Pii_param_0];
	ld.param.u64 	%rd13, [_Z45initAndSetOutputSegmentSizesSingleBlockKernelPKiS0_S0_Pii_param_1];
	ld.param.u64 	%rd14, [_Z45initAndSetOutputSegmentSizesSingleBlockKernelPKiS0_S0_Pii_param_2];
	ld.param.u64 	%rd15, [_Z45initAndSetOutputSegmentSizesSingleBlockKernelPKiS0_S0_Pii_param_3];
	ld.param.u32 	%r20, [_Z45initAndSetOutputSegmentSizesSingleBlockKernelPKiS0_S0_Pii_param_4];
	cvta.to.global.u64 	%rd1, %rd15;
	cvta.to.global.u64 	%rd2, %rd12;
	cvta.to.global.u64 	%rd3, %rd13;
	cvta.to.global.u64 	%rd16, %rd14;
	mov.u32 	%r62, %tid.x;
	mov.u32 	%r2, %ntid.x;
	ld.global.nc.u32 	%r3, [%rd16];
	setp.ge.s32 	%p1, %r62, %r20;
	@%p1 bra 	$L__BB1_6;
	add.s32 	%r21, %r62, %r2;
	max.u32 	%r22, %r20, %r21;
	setp.lt.u32 	%p2, %r21, %r20;
	selp.u32 	%r23, 1, 0, %p2;
	add.s32 	%r24, %r21, %r23;
	sub.s32 	%r25, %r22, %r24;
	div.u32 	%r26, %r25, %r2;
	add.s32 	%r4, %r26, %r23;
	and.b32  	%r27, %r4, 3;
	setp.eq.s32 	%p3, %r27, 3;
	mov.u32 	%r59, %r62;
	@%p3 bra 	$L__BB1_4;
	add.s32 	%r28, %r4, 1;
	and.b32  	%r29, %r28, 3;
	mul.wide.u32 	%rd17, %r62, 4;
	add.s64 	%rd50, %rd1, %rd17;
	mul.wide.u32 	%rd5, %r2, 4;
	neg.s32 	%r57, %r29;
	mad.lo.s32 	%r59, %r2, %r29, %r62;
$L__BB1_3:
	.pragma "nounroll";
	mov.b32 	%r30, 0;
	st.global.u32 	[%rd50], %r30;
	add.s64 	%rd50, %rd50, %rd5;
	add.s32 	%r57, %r57, 1;
	setp.ne.s32 	%p4, %r57, 0;
	@%p4 bra 	$L__BB1_3;
$L__BB1_4:
	setp.lt.u32 	%p5, %r4, 3;
	@%p5 bra 	$L__BB1_6;
$L__BB1_5:
	mul.wide.u32 	%rd18, %r59, 4;
	add.s64 	%rd19, %rd1, %rd18;
	mov.b32 	%r31, 0;
	st.global.u32 	[%rd19], %r31;
	add.s32 	%r32, %r59, %r2;
	mul.wide.u32 	%rd20, %r32, 4;
	add.s64 	%rd21, %rd1, %rd20;
	st.global.u32 	[%rd21], %r31;
	add.s32 	%r33, %r32, %r2;
	mul.wide.u32 	%rd22, %r33, 4;
	add.s64 	%rd23, %rd1, %rd22;
	st.global.u32 	[%rd23], %r31;
	add.s32 	%r34, %r33, %r2;
	mul.wide.u32 	%rd24, %r34, 4;
	add.s64 	%rd25, %rd1, %rd24;
	st.global.u32 	[%rd25], %r31;
	add.s32 	%r59, %r34, %r2;
	setp.lt.s32 	%p6, %r59, %r20;
	@%p6 bra 	$L__BB1_5;
$L__BB1_6:
	bar.sync 	0;
	setp.ge.s32 	%p7, %r62, %r3;
	@%p7 bra 	$L__BB1_12;
	add.s32 	%r35, %r62, %r2;
	max.u32 	%r36, %r3, %r35;
	setp.lt.u32 	%p8, %r35, %r3;
	selp.u32 	%r37, 1, 0, %p8;
	add.s32 	%r38, %r35, %r37;
	sub.s32 	%r39, %r36, %r38;
	div.u32 	%r40, %r39, %r2;
	add.s32 	%r12, %r40, %r37;
	and.b32  	%r41, %r12, 3;
	setp.eq.s32 	%p9, %r41, 3;
	@%p9 bra 	$L__BB1_10;
	add.s32 	%r42, %r12, 1;
	and.b32  	%r43, %r42, 3;
	mul.wide.u32 	%rd51, %r62, 4;
	mul.wide.u32 	%rd9, %r2, 4;
	neg.s32 	%r60, %r43;
	mad.lo.s32 	%r62, %r2, %r43, %r62;
$L__BB1_9:
	.pragma "nounroll";
	add.s64 	%rd26, %rd3, %rd51;
	ld.global.nc.u32 	%r44, [%rd26];
	add.s64 	%rd27, %rd2, %rd51;
	ld.global.nc.u32 	%r45, [%rd27];
	mul.wide.s32 	%rd28, %r45, 4;
	add.s64 	%rd29, %rd1, %rd28;
	st.global.u32 	[%rd29], %r44;
	add.s64 	%rd51, %rd51, %rd9;
	add.s32 	%r60, %r60, 1;
	setp.ne.s32 	%p10, %r60, 0;
	@%p10 bra 	$L__BB1_9;
$L__BB1_10:
	setp.lt.u32 	%p11, %r12, 3;
	@%p11 bra 	$L__BB1_12;
$L__BB1_11:
	mul.wide.u32 	%rd30, %r62, 4;
	add.s64 	%rd31, %rd3, %rd30;
	ld.global.nc.u32 	%r46, [%rd31];
	add.s64 	%rd32, %rd2, %rd30;
	ld.global.nc.u32 	%r47, [%rd32];
	mul.wide.s32 	%rd33, %r47, 4;
	add.s64 	%rd34, %rd1, %rd33;
	st.global.u32 	[%rd34], %r46;
	add.s32 	%r48, %r62, %r2;
	mul.wide.u32 	%rd35, %r48, 4;
	add.s64 	%rd36, %rd3, %rd35;
	ld.global.nc.u32 	%r49, [%rd36];
	add.s64 	%rd37, %rd2, %rd35;
	ld.global.nc.u32 	%r50, [%rd37];
	mul.wide.s32 	%rd38, %r50, 4;
	add.s64 	%rd39, %rd1, %rd38;
	st.global.u32 	[%rd39], %r49;
	add.s32 	%r51, %r48, %r2;
	mul.wide.u32 	%rd40, %r51, 4;
	add.s64 	%rd41, %rd3, %rd40;
	ld.global.nc.u32 	%r52, [%rd41];
	add.s64 	%rd42, %rd2, %rd40;
	ld.global.nc.u32 	%r53, [%rd42];
	mul.wide.s32 	%rd43, %r53, 4;
	add.s64 	%rd44, %rd1, %rd43;
	st.global.u32 	[%rd44], %r52;
	add.s32 	%r54, %r51, %r2;
	mul.wide.u32 	%rd45, %r54, 4;
	add.s64 	%rd46, %rd3, %rd45;
	ld.global.nc.u32 	%r55, [%rd46];
	add.s64 	%rd47, %rd2, %rd45;
	ld.global.nc.u32 	%r56, [%rd47];
	mul.wide.s32 	%rd48, %r56, 4;
	add.s64 	%rd49, %rd1, %rd48;
	st.global.u32 	[%rd49], %r55;
	add.s32 	%r62, %r54, %r2;
	setp.lt.s32 	%p12, %r62, %r3;
	@%p12 bra 	$L__BB1_11;
$L__BB1_12:
	ret;

}
	// .globl	_ZN3cub18CUB_300001_SM_10006detail11EmptyKernelIvEEvv
.visible .entry _ZN3cub18CUB_300001_SM_10006detail11EmptyKernelIvEEvv()
{


	ret;

}


// ===== COMPILED SASS (sm_100) =====

	.target	sm_100

	.elftype	@"ET_EXEC"


//--------------------- .note.nv.tkinfo           --------------------------
	.section	.note.nv.tkinfo,"",@"SHT_NOTE"
	.sectionflags	@"SHF_NOTE_NV_TKINFO"
	.tkinfo
        /*0018*/ 	.word	0x00000002
        /*0030*/ 	.string	""
        /*0030*/ 	.string	"ptxas"
        /*0030*/ 	.string	"Cuda compilation tools, release 13.0, V13.0.88"
        /*0030*/ 	.string	"Build cuda_13.0.r13.0/compiler.36424714_0"
        /*0030*/ 	.string	"-arch sm_100 -m 64 "



//--------------------- .note.nv.cuinfo           --------------------------
	.section	.note.nv.cuinfo,"",@"SHT_NOTE"
	.sectionflags	@"SHF_NOTE_NV_CUINFO"
        /*0018*/ 	.short	0x0002
        /*001a*/ 	.short	0x0064
        /*001c*/ 	.short	0x0082
	.zero		2


//--------------------- .nv.info                  --------------------------
	.section	.nv.info,"",@"SHT_CUDA_INFO"
	.align	4


	//----- nvinfo : EIATTR_REGCOUNT
	.align		4
        /*0000*/ 	.byte	0x04, 0x2f
        /*0002*/ 	.short	(.L_46 - .L_45)
	.align		4
.L_45:
        /*0004*/ 	.word	index@(_Z27setOutputSegmentSizesKernelPKiS0_S0_Pi)
        /*0008*/ 	.word	0x0000001a


	//----- nvinfo : EIATTR_FRAME_SIZE
	.align		4
.L_46:
        /*000c*/ 	.byte	0x04, 0x11
        /*000e*/ 	.short	(.L_48 - .L_47)
	.align		4
.L_47:
        /*0010*/ 	.word	index@(_Z27setOutputSegmentSizesKernelPKiS0_S0_Pi)
        /*0014*/ 	.word	0x00000000


	//----- nvinfo : EIATTR_REGCOUNT
	.align		4
.L_48:
        /*0018*/ 	.byte	0x04, 0x2f
        /*001a*/ 	.short	(.L_50 - .L_49)
	.align		4
.L_49:
        /*001c*/ 	.word	index@(_Z45initAndSetOutputSegmentSizesSingleBlockKernelPKiS0_S0_Pii)
        /*0020*/ 	.word	0x0000001c


	//----- nvinfo : EIATTR_FRAME_SIZE
	.align		4
.L_50:
        /*0024*/ 	.byte	0x04, 0x11
        /*0026*/ 	.short	(.L_52 - .L_51)
	.align		4
.L_51:
        /*0028*/ 	.word	index@(_Z45initAndSetOutputSegmentSizesSingleBlockKernelPKiS0_S0_Pii)
        /*002c*/ 	.word	0x00000000


	//----- nvinfo : EIATTR_REGCOUNT
	.align		4
.L_52:
        /*0030*/ 	.byte	0x04, 0x2f
        /*0032*/ 	.short	(.L_54 - .L_53)
	.align		4
.L_53:
        /*0034*/ 	.word	index@(_ZN3cub18CUB_300001_SM_10006detail11EmptyKernelIvEEvv)
        /*0038*/ 	.word	0x00000004


	//----- nvinfo : EIATTR_FRAME_SIZE
	.align		4
.L_54:
        /*003c*/ 	.byte	0x04, 0x11
        /*003e*/ 	.short	(.L_56 - .L_55)
	.align		4
.L_55:
        /*0040*/ 	.word	index@(_ZN3cub18CUB_300001_SM_10006detail11EmptyKernelIvEEvv)
        /*0044*/ 	.word	0x00000000


	//----- nvinfo : EIATTR_MIN_STACK_SIZE
	.align		4
.L_56:
        /*0048*/ 	.byte	0x04, 0x12
        /*004a*/ 	.short	(.L_58 - .L_57)
	.align		4
.L_57:
        /*004c*/ 	.word	index@(_ZN3cub18CUB_300001_SM_10006detail11EmptyKernelIvEEvv)
        /*0050*/ 	.word	0x00000000


	//----- nvinfo : EIATTR_MIN_STACK_SIZE
	.align		4
.L_58:
        /*0054*/ 	.byte	0x04, 0x12
        /*0056*/ 	.short	(.L_60 - .L_59)
	.align		4
.L_59:
        /*0058*/ 	.word	index@(_Z45initAndSetOutputSegmentSizesSingleBlockKernelPKiS0_S0_Pii)
        /*005c*/ 	.word	0x00000000


	//----- nvinfo : EIATTR_MIN_STACK_SIZE
	.align		4
.L_60:
        /*0060*/ 	.byte	0x04, 0x12
        /*0062*/ 	.short	(.L_62 - .L_61)
	.align		4
.L_61:
        /*0064*/ 	.word	index@(_Z27setOutputSegmentSizesKernelPKiS0_S0_Pi)
        /*0068*/ 	.word	0x00000000
.L_62:


//--------------------- .nv.compat                --------------------------
	.section	.nv.compat,"",@"SHT_CUDA_COMPAT_INFO"
	.align	4
        /*0000*/ 	.byte	0x02, 0x09, 0x00, 0x00, 0x02, 0x02, 0x01, 0x00, 0x02, 0x05, 0x05, 0x00, 0x03, 0x07, 0x01, 0x01
        /*0010*/ 	.byte	0x02, 0x03, 0x00, 0x00, 0x02, 0x06, 0x01, 0x00, 0x04, 0x0b, 0x08, 0x00, 0x09, 0x00, 0x00, 0x00
        /*0020*/ 	.byte	0x00, 0x00, 0x00, 0x00


//--------------------- .nv.info._ZN3cub18CUB_300001_SM_10006detail11EmptyKernelIvEEvv --------------------------
	.section	.nv.info._ZN3cub18CUB_300001_SM_10006detail11EmptyKernelIvEEvv,"",@"SHT_CUDA_INFO"
	.sectionflags	@""
	.align	4


	//----- nvinfo : EIATTR_CUDA_API_VERSION
	.align		4
        /*0000*/ 	.byte	0x04, 0x37
        /*0002*/ 	.short	(.L_64 - .L_63)
.L_63:
        /*0004*/ 	.word	0x00000082


	//----- nvinfo : EIATTR_SPARSE_MMA_MASK
	.align		4
.L_64:
        /*0008*/ 	.byte	0x03, 0x50
        /*000a*/ 	.short	0x0000


	//----- nvinfo : EIATTR_MAXREG_COUNT
	.align		4
        /*000c*/ 	.byte	0x03, 0x1b
        /*000e*/ 	.short	0x00ff


	//----- nvinfo : EIATTR_MERCURY_ISA_VERSION
	.align		4
        /*0010*/ 	.byte	0x03, 0x5f
        /*0012*/ 	.short	0x0101


	//----- nvinfo : EIATTR_VRC_CTA_INIT_COUNT
	.align		4
        /*0014*/ 	.byte	0x02, 0x4a
	.zero		1
	.zero		1


	//----- nvinfo : EIATTR_EXIT_INSTR_OFFSETS
	.align		4
        /*0018*/ 	.byte	0x04, 0x1c
        /*001a*/ 	.short	(.L_66 - .L_65)


	//   ....[0]....
.L_65:
        /*001c*/ 	.word	0x00000010


	//----- nvinfo : EIATTR_SW_WAR
	.align		4
.L_66:
        /*0020*/ 	.byte	0x04, 0x36
        /*0022*/ 	.short	(.L_68 - .L_67)
.L_67:
        /*0024*/ 	.word	0x00000008
.L_68:


//--------------------- .nv.info._Z45initAndSetOutputSegmentSizesSingleBlockKernelPKiS0_S0_Pii --------------------------
	.section	.nv.info._Z45initAndSetOutputSegmentSizesSingleBlockKernelPKiS0_S0_Pii,"",@"SHT_CUDA_INFO"
	.sectionflags	@""
	.align	4


	//----- nvinfo : EIATTR_CUDA_API_VERSION
	.align		4
        /*0000*/ 	.byte	0x04, 0x37
        /*0002*/ 	.short	(.L_70 - .L_69)
.L_69:
        /*0004*/ 	.word	0x00000082


	//----- nvinfo : EIATTR_KPARAM_INFO
	.align		4
.L_70:
        /*0008*/ 	.byte	0x04, 0x17
        /*000a*/ 	.short	(.L_72 - .L_71)
.L_71:
        /*000c*/ 	.word	0x00000000
        /*0010*/ 	.short	0x0004
        /*0012*/ 	.short	0x0020
        /*0014*/ 	.byte	0x00, 0xf0, 0x11, 0x00


	//----- nvinfo : EIATTR_KPARAM_INFO
	.align		4
.L_72:
        /*0018*/ 	.byte	0x04, 0x17
        /*001a*/ 	.short	(.L_74 - .L_73)
.L_73:
        /*001c*/ 	.word	0x00000000
        /*0020*/ 	.short	0x0003
        /*0022*/ 	.short	0x0018
        /*0024*/ 	.byte	0x00, 0xf5, 0x21, 0x00


	//----- nvinfo : EIATTR_KPARAM_INFO
	.align		4
.L_74:
        /*0028*/ 	.byte	0x04, 0x17
        /*002a*/ 	.short	(.L_76 - .L_75)
.L_75:
        /*002c*/ 	.word	0x00000000
        /*0030*/ 	.short	0x0002
        /*0032*/ 	.short	0x0010
        /*0034*/ 	.byte	0x00, 0xf5, 0x21, 0x00


	//----- nvinfo : EIATTR_KPARAM_INFO
	.align		4
.L_76:
        /*0038*/ 	.byte	0x04, 0x17
        /*003a*/ 	.short	(.L_78 - .L_77)
.L_77:
        /*003c*/ 	.word	0x00000000
        /*0040*/ 	.short	0x0001
        /*0042*/ 	.short	0x0008
        /*0044*/ 	.byte	0x00, 0xf5, 0x21, 0x00


	//----- nvinfo : EIATTR_KPARAM_INFO
	.align		4
.L_78:
        /*0048*/ 	.byte	0x04, 0x17
        /*004a*/ 	.short	(.L_80 - .L_79)
.L_79:
        /*004c*/ 	.word	0x00000000
        /*0050*/ 	.short	0x0000
        /*0052*/ 	.short	0x0000
        /*0054*/ 	.byte	0x00, 0xf5, 0x21, 0x00


	//----- nvinfo : EIATTR_SPARSE_MMA_MASK
	.align		4
.L_80:
        /*0058*/ 	.byte	0x03, 0x50
        /*005a*/ 	.short	0x0000


	//----- nvinfo : EIATTR_MAXREG_COUNT
	.align		4
        /*005c*/ 	.byte	0x03, 0x1b
        /*005e*/ 	.short	0x00ff


	//----- nvinfo : EIATTR_NUM_BARRIERS
	.align		4
        /*0060*/ 	.byte	0x02, 0x4c
        /*0062*/ 	.byte	0x01
	.zero		1


	//----- nvinfo : EIATTR_MERCURY_ISA_VERSION
	.align		4
        /*0064*/ 	.byte	0x03, 0x5f
        /*0066*/ 	.short	0x0101


	//----- nvinfo : EIATTR_VRC_CTA_INIT_COUNT
	.align		4
        /*0068*/ 	.byte	0x02, 0x4a
	.zero		1
	.zero		1


	//----- nvinfo : EIATTR_EXIT_INSTR_OFFSETS
	.align		4
        /*006c*/ 	.byte	0x04, 0x1c
        /*006e*/ 	.short	(.L_82 - .L_81)


	//   ....[0]....
.L_81:
        /*0070*/ 	.word	0x00000470


	//   ....[1]....
        /*0074*/ 	.word	0x00000790


	//   ....[2]....
        /*0078*/ 	.word	0x000009b0


	//----- nvinfo : EIATTR_CRS_STACK_SIZE
	.align		4
.L_82:
        /*007c*/ 	.byte	0x04, 0x1e
        /*007e*/ 	.short	(.L_84 - .L_83)
.L_83:
        /*0080*/ 	.word	0x00000000


	//----- nvinfo : EIATTR_CBANK_PARAM_SIZE
	.align		4
.L_84:
        /*0084*/ 	.byte	0x03, 0x19
        /*0086*/ 	.short	0x0024


	//----- nvinfo : EIATTR_PARAM_CBANK
	.align		4
        /*0088*/ 	.byte	0x04, 0x0a
        /*008a*/ 	.short	(.L_86 - .L_85)
	.align		4
.L_85:
        /*008c*/ 	.word	index@(.nv.constant0._Z45initAndSetOutputSegmentSizesSingleBlockKernelPKiS0_S0_Pii)
        /*0090*/ 	.short	0x0380
        /*0092*/ 	.short	0x0024


	//----- nvinfo : EIATTR_SW_WAR
	.align		4
.L_86:
        /*0094*/ 	.byte	0x04, 0x36
        /*0096*/ 	.short	(.L_88 - .L_87)
.L_87:
        /*0098*/ 	.word	0x00000008
.L_88:


//--------------------- .nv.info._Z27setOutputSegmentSizesKernelPKiS0_S0_Pi --------------------------
	.section	.nv.info._Z27setOutputSegmentSizesKernelPKiS0_S0_Pi,"",@"SHT_CUDA_INFO"
	.sectionflags	@""
	.align	4


	//----- nvinfo : EIATTR_CUDA_API_VERSION
	.align		4
        /*0000*/ 	.byte	0x04, 0x37
        /*0002*/ 	.short	(.L_90 - .L_89)
.L_89:
        /*0004*/ 	.word	0x00000082


	//----- nvinfo : EIATTR_KPARAM_INFO
	.align		4
.L_90:
        /*0008*/ 	.byte	0x04, 0x17
        /*000a*/ 	.short	(.L_92 - .L_91)
.L_91:
        /*000c*/ 	.word	0x00000000
        /*0010*/ 	.short	0x0003
        /*0012*/ 	.short	0x0018
        /*0014*/ 	.byte	0x00, 0xf5, 0x21, 0x00


	//----- nvinfo : EIATTR_KPARAM_INFO
	.align		4
.L_92:
        /*0018*/ 	.byte	0x04, 0x17
        /*001a*/ 	.short	(.L_94 - .L_93)
.L_93:
        /*001c*/ 	.word	0x00000000
        /*0020*/ 	.short	0x0002
        /*0022*/ 	.short	0x0010
        /*0024*/ 	.byte	0x00, 0xf5, 0x21, 0x00


	//----- nvinfo : EIATTR_KPARAM_INFO
	.align		4
.L_94:
        /*0028*/ 	.byte	0x04, 0x17
        /*002a*/ 	.short	(.L_96 - .L_95)
.L_95:
        /*002c*/ 	.word	0x00000000
        /*0030*/ 	.short	0x0001
        /*0032*/ 	.short	0x0008
        /*0034*/ 	.byte	0x00, 0xf5, 0x21, 0x00


	//----- nvinfo : EIATTR_KPARAM_INFO
	.align		4
.L_96:
        /*0038*/ 	.byte	0x04, 0x17
        /*003a*/ 	.short	(.L_98 - .L_97)
.L_97:
        /*003c*/ 	.word	0x00000000
        /*0040*/ 	.short	0x0000
        /*0042*/ 	.short	0x0000
        /*0044*/ 	.byte	0x00, 0xf5, 0x21, 0x00


	//----- nvinfo : EIATTR_SPARSE_MMA_MASK
	.align		4
.L_98:
        /*0048*/ 	.byte	0x03, 0x50
        /*004a*/ 	.short	0x0000


	//----- nvinfo : EIATTR_MAXREG_COUNT
	.align		4
        /*004c*/ 	.byte	0x03, 0x1b
        /*004e*/ 	.short	0x00ff


	//----- nvinfo : EIATTR_MERCURY_ISA_VERSION
	.align		4
        /*0050*/ 	.byte	0x03, 0x5f
        /*0052*/ 	.short	0x0101


	//----- nvinfo : EIATTR_VRC_CTA_INIT_COUNT
	.align		4
        /*0054*/ 	.byte	0x02, 0x4a
	.zero		1
	.zero		1


	//----- nvinfo : EIATTR_EXIT_INSTR_OFFSETS
	.align		4
        /*0058*/ 	.byte	0x04, 0x1c
        /*005a*/ 	.short	(.L_100 - .L_99)


	//   ....[0]....
.L_99:
        /*005c*/ 	.word	0x000000b0


	//   ....[1]....
        /*0060*/ 	.word	0x000003a0


	//   ....[2]....
        /*0064*/ 	.word	0x00000590


	//----- nvinfo : EIATTR_CRS_STACK_SIZE
	.align		4
.L_100:
        /*0068*/ 	.byte	0x04, 0x1e
        /*006a*/ 	.short	(.L_102 - .L_101)
.L_101:
        /*006c*/ 	.word	0x00000000


	//----- nvinfo : EIATTR_CBANK_PARAM_SIZE
	.align		4
.L_102:
        /*0070*/ 	.byte	0x03, 0x19
        /*0072*/ 	.short	0x0020


	//----- nvinfo : EIATTR_PARAM_CBANK
	.align		4
        /*0074*/ 	.byte	0x04, 0x0a
        /*0076*/ 	.short	(.L_104 - .L_103)
	.align		4
.L_103:
        /*0078*/ 	.word	index@(.nv.constant0._Z27setOutputSegmentSizesKernelPKiS0_S0_Pi)
        /*007c*/ 	.short	0x0380
        /*007e*/ 	.short	0x0020


	//----- nvinfo : EIATTR_SW_WAR
	.align		4
.L_104:
        /*0080*/ 	.byte	0x04, 0x36
        /*0082*/ 	.short	(.L_106 - .L_105)
.L_105:
        /*0084*/ 	.word	0x00000008
.L_106:


//--------------------- .nv.callgraph             --------------------------
	.section	.nv.callgraph,"",@"SHT_CUDA_CALLGRAPH"
	.align	4
	.sectionentsize	8
	.align		4
        /*0000*/ 	.word	0x00000000
	.align		4
        /*0004*/ 	.word	0xffffffff
	.align		4
        /*0008*/ 	.word	0x00000000
	.align		4
        /*000c*/ 	.word	0xfffffffe
	.align		4
        /*0010*/ 	.word	0x00000000
	.align		4
        /*0014*/ 	.word	0xfffffffd
	.align		4
        /*0018*/ 	.word	0x00000000
	.align		4
        /*001c*/ 	.word	0xfffffffc


//--------------------- .nv.constant4             --------------------------
	.section	.nv.constant4,"a",@progbits
	.align	8
	.align		8
.nv.constant4:
        /*0000*/ 	.dword	_ZN34_INTERNAL_00594ab9_4_k_cu_3ad0e7fd4cuda3std3__45__cpo5beginE
	.align		8
        /*0008*/ 	.dword	_ZN34_INTERNAL_00594ab9_4_k_cu_3ad0e7fd4cuda3std3__45__cpo3endE
	.align		8
        /*0010*/ 	.dword	_ZN34_INTERNAL_00594ab9_4_k_cu_3ad0e7fd4cuda3std3__45__cpo6cbeginE
	.align		8
        /*0018*/ 	.dword	_ZN34_INTERNAL_00594ab9_4_k_cu_3ad0e7fd4cuda3std3__45__cpo4cendE
	.align		8
        /*0020*/ 	.dword	_ZN34_INTERNAL_00594ab9_4_k_cu_3ad0e7fd4cuda3std3__45__cpo6rbeginE
	.align		8
        /*0028*/ 	.dword	_ZN34_INTERNAL_00594ab9_4_k_cu_3ad0e7fd4cuda3std3__45__cpo4rendE
	.align		8
        /*0030*/ 	.dword	_ZN34_INTERNAL_00594ab9_4_k_cu_3ad0e7fd4cuda3std3__45__cpo7crbeginE
	.align		8
        /*0038*/ 	.dword	_ZN34_INTERNAL_00594ab9_4_k_cu_3ad0e7fd4cuda3std3__45__cpo5crendE
	.align		8
        /*0040*/ 	.dword	_ZN34_INTERNAL_00594ab9_4_k_cu_3ad0e7fd4cuda3std3__436_GLOBAL__N__00594ab9_4_k_cu_3ad0e7fd6ignoreE
	.align		8
        /*0048*/ 	.dword	_ZN34_INTERNAL_00594ab9_4_k_cu_3ad0e7fd4cuda3std3__419piecewise_constructE
	.align		8
        /*0050*/ 	.dword	_ZN34_INTERNAL_00594ab9_4_k_cu_3ad0e7fd4cuda3std3__48in_placeE
	.align		8
        /*0058*/ 	.dword	_ZN34_INTERNAL_00594ab9_4_k_cu_3ad0e7fd4cuda3std3__420unreachable_sentinelE
	.align		8
        /*0060*/ 	.dword	_ZN34_INTERNAL_00594ab9_4_k_cu_3ad0e7fd4cuda3std3__47nulloptE
	.align		8
        /*0068*/ 	.dword	_ZN34_INTERNAL_00594ab9_4_k_cu_3ad0e7fd4cuda3std3__48unexpectE
	.align		8
        /*0070*/ 	.dword	_ZN34_INTERNAL_00594ab9_4_k_cu_3ad0e7fd4cuda3std6ranges3__45__cpo4swapE
	.align		8
        /*0078*/ 	.dword	_ZN34_INTERNAL_00594ab9_4_k_cu_3ad0e7fd4cuda3std6ranges3__45__cpo9iter_moveE
	.align		8
        /*0080*/ 	.dword	_ZN34_INTERNAL_00594ab9_4_k_cu_3ad0e7fd4cuda3std6ranges3__45__cpo5beginE
	.align		8
        /*0088*/ 	.dword	_ZN34_INTERNAL_00594ab9_4_k_cu_3ad0e7fd4cuda3std6ranges3__45__cpo3endE
	.align		8
        /*0090*/ 	.dword	_ZN34_INTERNAL_00594ab9_4_k_cu_3ad0e7fd4cuda3std6ranges3__45__cpo6cbeginE
	.align		8
        /*0098*/ 	.dword	_ZN34_INTERNAL_00594ab9_4_k_cu_3ad0e7fd4cuda3std6ranges3__45__cpo4cendE
	.align		8
        /*00a0*/ 	.dword	_ZN34_INTERNAL_00594ab9_4_k_cu_3ad0e7fd4cuda3std6ranges3__45__cpo7advanceE
	.align		8
        /*00a8*/ 	.dword	_ZN34_INTERNAL_00594ab9_4_k_cu_3ad0e7fd4cuda3std6ranges3__45__cpo9iter_swapE
	.align		8
        /*00b0*/ 	.dword	_ZN34_INTERNAL_00594ab9_4_k_cu_3ad0e7fd4cuda3std6ranges3__45__cpo4nextE
	.align		8
        /*00b8*/ 	.dword	_ZN34_INTERNAL_00594ab9_4_k_cu_3ad0e7fd4cuda3std6ranges3__45__cpo4prevE
	.align		8
        /*00c0*/ 	.dword	_ZN34_INTERNAL_00594ab9_4_k_cu_3ad0e7fd4cuda3std6ranges3__45__cpo4dataE
	.align		8
        /*00c8*/ 	.dword	_ZN34_INTERNAL_00594ab9_4_k_cu_3ad0e7fd4cuda3std6ranges3__45__cpo5cdataE
	.align		8
        /*00d0*/ 	.dword	_ZN34_INTERNAL_00594ab9_4_k_cu_3ad0e7fd4cuda3std6ranges3__45__cpo4sizeE
	.align		8
        /*00d8*/ 	.dword	_ZN34_INTERNAL_00594ab9_4_k_cu_3ad0e7fd4cuda3std6ranges3__45__cpo5ssizeE
	.align		8
        /*00e0*/ 	.dword	_ZN34_INTERNAL_00594ab9_4_k_cu_3ad0e7fd4cuda3std6ranges3__45__cpo8distanceE
	.align		8
        /*00e8*/ 	.dword	_ZN34_INTERNAL_00594ab9_4_k_cu_3ad0e7fd6thrust24THRUST_300001_SM_1000_NS8cuda_cub3parE
	.align		8
        /*00f0*/ 	.dword	_ZN34_INTERNAL_00594ab9_4_k_cu_3ad0e7fd6thrust24THRUST_300001_SM_1000_NS8cuda_cub10par_nosyncE
	.align		8
        /*00f8*/ 	.dword	_ZN34_INTERNAL_00594ab9_4_k_cu_3ad0e7fd6thrust24THRUST_300001_SM_1000_NS6system6detail10sequential3seqE
	.align		8
        /*0100*/ 	.dword	_ZN34_INTERNAL_00594ab9_4_k_cu_3ad0e7fd6thrust24THRUST_300001_SM_1000_NS6system3cpp3parE
	.align		8
        /*0108*/ 	.dword	_ZN34_INTERNAL_00594ab9_4_k_cu_3ad0e7fd6thrust24THRUST_300001_SM_1000_NS12placeholders2_1E
	.align		8
        /*0110*/ 	.dword	_ZN34_INTERNAL_00594ab9_4_k_cu_3ad0e7fd6thrust24THRUST_300001_SM_1000_NS12placeholders2_2E
	.align		8
        /*0118*/ 	.dword	_ZN34_INTERNAL_00594ab9_4_k_cu_3ad0e7fd6thrust24THRUST_300001_SM_1000_NS12placeholders2_3E
	.align		8
        /*0120*/ 	.dword	_ZN34_INTERNAL_00594ab9_4_k_cu_3ad0e7fd6thrust24THRUST_300001_SM_1000_NS12placeholders2_4E
	.align		8
        /*0128*/ 	.dword	_ZN34_INTERNAL_00594ab9_4_k_cu_3ad0e7fd6thrust24THRUST_300001_SM_1000_NS12placeholders2_5E
	.align		8
        /*0130*/ 	.dword	_ZN34_INTERNAL_00594ab9_4_k_cu_3ad0e7fd6thrust24THRUST_300001_SM_1000_NS12placeholders2_6E
	.align		8
        /*0138*/ 	.dword	_ZN34_INTERNAL_00594ab9_4_k_cu_3ad0e7fd6thrust24THRUST_300001_SM_1000_NS12placeholders2_7E
	.align		8
        /*0140*/ 	.dword	_ZN34_INTERNAL_00594ab9_4_k_cu_3ad0e7fd6thrust24THRUST_300001_SM_1000_NS12placeholders2_8E
	.align		8
        /*0148*/ 	.dword	_ZN34_INTERNAL_00594ab9_4_k_cu_3ad0e7fd6thrust24THRUST_300001_SM_1000_NS12placeholders2_9E
	.align		8
        /*0150*/ 	.dword	_ZN34_INTERNAL_00594ab9_4_k_cu_3ad0e7fd6thrust24THRUST_300001_SM_1000_NS12placeholders3_10E
	.align		8
        /*0158*/ 	.dword	_ZN34_INTERNAL_00594ab9_4_k_cu_3ad0e7fd6thrust24THRUST_300001_SM_1000_NS3seqE
	.align		8
        /*0160*/ 	.dword	_ZN34_INTERNAL_00594ab9_4_k_cu_3ad0e7fd6thrust24THRUST_300001_SM_1000_NS6deviceE


//--------------------- .text._ZN3cub18CUB_300001_SM_10006detail11EmptyKernelIvEEvv --------------------------
	.section	.text._ZN3cub18CUB_300001_SM_10006detail11EmptyKernelIvEEvv,"ax",@progbits
	.align	128
        .global         _ZN3cub18CUB_300001_SM_10006detail11EmptyKernelIvEEvv
        .type           _ZN3cub18CUB_300001_SM_10006detail11EmptyKernelIvEEvv,@function
        .size           _ZN3cub18CUB_300001_SM_10006detail11EmptyKernelIvEEvv,(.L_x_17 - _ZN3cub18CUB_300001_SM_10006detail11EmptyKernelIvEEvv)
        .other          _ZN3cub18CUB_300001_SM_10006detail11EmptyKernelIvEEvv,@"STO_CUDA_ENTRY STV_DEFAULT"
_ZN3cub18CUB_300001_SM_10006detail11EmptyKernelIvEEvv:
.text._ZN3cub18CUB_300001_SM_10006detail11EmptyKernelIvEEvv:
[----:B------:R-:W-:Y:S01]  /*0000*/  LDC R1, c[0x0][0x37c] ;  /* 0x0000df00ff017b82 */ /* 0x000fe20000000800 */
[----:B------:R-:W-:Y:S05]  /*0010*/  EXIT ;  /* 0x000000000000794d */ /* 0x000fea0003800000 */
.L_x_0:
[----:B------:R-:W-:-:S00]  /*0020*/  BRA `(.L_x_0) ;  /* 0xfffffffc00fc7947 */ /* 0x000fc0000383ffff */
[----:B------:R-:W-:-:S00]  /*0030*/  NOP ;  /* 0x0000000000007918 */ /* 0x000fc00000000000 */
        /* <DEDUP_REMOVED lines=12> */
.L_x_17:


//--------------------- .text._Z45initAndSetOutputSegmentSizesSingleBlockKernelPKiS0_S0_Pii --------------------------
	.section	.text._Z45initAndSetOutputSegmentSizesSingleBlockKernelPKiS0_S0_Pii,"ax",@progbits
	.align	128
        .global         _Z45initAndSetOutputSegmentSizesSingleBlockKernelPKiS0_S0_Pii
        .type           _Z45initAndSetOutputSegmentSizesSingleBlockKernelPKiS0_S0_Pii,@function
        .size           _Z45initAndSetOutputSegmentSizesSingleBlockKernelPKiS0_S0_Pii,(.L_x_18 - _Z45initAndSetOutputSegmentSizesSingleBlockKernelPKiS0_S0_Pii)
        .other          _Z45initAndSetOutputSegmentSizesSingleBlockKernelPKiS0_S0_Pii,@"STO_CUDA_ENTRY STV_DEFAULT"
_Z45initAndSetOutputSegmentSizesSingleBlockKernelPKiS0_S0_Pii:
.text._Z45initAndSetOutputSegmentSizesSingleBlockKernelPKiS0_S0_Pii:
[----:B------:R-:W-:Y:S08]  /*0000*/  LDC R1, c[0x0][0x37c] ;  /* 0x0000df00ff017b82 */ /* 0x000ff00000000800 */
[----:B------:R-:W0:Y:S01]  /*0010*/  LDC.64 R4, c[0x0][0x390] ;  /* 0x0000e400ff047b82 */ /* 0x000e220000000a00 */
[----:B------:R-:W0:Y:S01]  /*0020*/  LDCU.64 UR4, c[0x0][0x358] ;  /* 0x00006b00ff0477ac */ /* 0x000e220008000a00 */
[----:B------:R-:W1:Y:S01]  /*0030*/  S2R R3, SR_TID.X ;  /* 0x0000000000037919 */ /* 0x000e620000002100 */
[----:B------:R-:W1:Y:S01]  /*0040*/  LDCU UR6, c[0x0][0x3a0] ;  /* 0x00007400ff0677ac */ /* 0x000e620008000800 */
[----:B0-----:R0:W5:Y:S04]  /*0050*/  LDG.E.CONSTANT R2, desc[UR4][R4.64] ;  /* 0x0000000404027981 */ /* 0x001168000c1e9900 */
[----:B------:R-:W2:Y:S01]  /*0060*/  LDC R0, c[0x0][0x360] ;  /* 0x0000d800ff007b82 */ /* 0x000ea20000000800 */
[----:B------:R-:W-:Y:S01]  /*0070*/  BSSY.RECONVERGENT B0, `(.L_x_1) ;  /* 0x000003d000007945 */ /* 0x000fe20003800200 */
[----:B-1----:R-:W-:-:S13]  /*0080*/  ISETP.GE.AND P0, PT, R3, UR6, PT ;  /* 0x0000000603007c0c */ /* 0x002fda000bf06270 */
[----:B0-----:R-:W-:Y:S05]  /*0090*/  @P0 BRA `(.L_x_2) ;  /* 0x0000000000e80947 */ /* 0x001fea0003800000 */
[----:B--2---:R-:W0:Y:S01]  /*00a0*/  I2F.U32.RP R9, R0 ;  /* 0x0000000000097306 */ /* 0x004e220000209000 */
[----:B------:R-:W-:Y:S01]  /*00b0*/  IADD3 R6, PT, PT, R3, R0, RZ ;  /* 0x0000000003067210 */ /* 0x000fe20007ffe0ff */
[----:B------:R-:W-:Y:S01]  /*00c0*/  BSSY.RECONVERGENT B1, `(.L_x_3) ;  /* 0x0000028000017945 */ /* 0x000fe20003800200 */
[----:B------:R-:W-:Y:S01]  /*00d0*/  ISETP.NE.U32.AND P2, PT, R0, RZ, PT ;  /* 0x000000ff0000720c */ /* 0x000fe20003f45070 */
[----:B------:R-:W-:Y:S01]  /*00e0*/  IMAD.MOV.U32 R15, RZ, RZ, R3 ;  /* 0x000000ffff0f7224 */ /* 0x000fe200078e0003 */
[C---:B------:R-:W-:Y:S02]  /*00f0*/  ISETP.GE.U32.AND P0, PT, R6.reuse, UR6, PT ;  /* 0x0000000606007c0c */ /* 0x040fe4000bf06070 */
[----:B------:R-:W-:Y:S02]  /*0100*/  VIMNMX.U32 R7, PT, PT, R6, UR6, !PT ;  /* 0x0000000606077c48 */ /* 0x000fe4000ffe0000 */
[----:B------:R-:W-:-:S04]  /*0110*/  SEL R8, RZ, 0x1, P0 ;  /* 0x00000001ff087807 */ /* 0x000fc80000000000 */
[----:B------:R-:W-:Y:S01]  /*0120*/  IADD3 R7, PT, PT, R7, -R6, -R8 ;  /* 0x8000000607077210 */ /* 0x000fe20007ffe808 */
[----:B0-----:R-:W0:Y:S02]  /*0130*/  MUFU.RCP R9, R9 ;  /* 0x0000000900097308 */ /* 0x001e240000001000 */
[----:B0-----:R-:W-:-:S06]  /*0140*/  VIADD R4, R9, 0xffffffe ;  /* 0x0ffffffe09047836 */ /* 0x001fcc0000000000 */
[----:B------:R0:W1:Y:S02]  /*0150*/  F2I.FTZ.U32.TRUNC.NTZ R5, R4 ;  /* 0x0000000400057305 */ /* 0x000064000021f000 */
[----:B0-----:R-:W-:Y:S02]  /*0160*/  IMAD.MOV.U32 R4, RZ, RZ, RZ ;  /* 0x000000ffff047224 */ /* 0x001fe400078e00ff */
[----:B-1----:R-:W-:-:S04]  /*0170*/  IMAD.MOV R11, RZ, RZ, -R5 ;  /* 0x000000ffff0b7224 */ /* 0x002fc800078e0a05 */
[----:B------:R-:W-:-:S04]  /*0180*/  IMAD R11, R11, R0, RZ ;  /* 0x000000000b0b7224 */ /* 0x000fc800078e02ff */
[----:B------:R-:W-:-:S06]  /*0190*/  IMAD.HI.U32 R10, R5, R11, R4 ;  /* 0x0000000b050a7227 */ /* 0x000fcc00078e0004 */
[----:B------:R-:W-:-:S05]  /*01a0*/  IMAD.HI.U32 R9, R10, R7, RZ ;  /* 0x000000070a097227 */ /* 0x000fca00078e00ff */
[----:B------:R-:W-:-:S05]  /*01b0*/  IADD3 R4, PT, PT, -R9, RZ, RZ ;  /* 0x000000ff09047210 */ /* 0x000fca0007ffe1ff */
[----:B------:R-:W-:Y:S02]  /*01c0*/  IMAD R7, R0, R4, R7 ;  /* 0x0000000400077224 */ /* 0x000fe400078e0207 */
[----:B------:R-:W0:Y:S03]  /*01d0*/  LDC.64 R4, c[0x0][0x398] ;  /* 0x0000e600ff047b82 */ /* 0x000e260000000a00 */
[----:B------:R-:W-:-:S13]  /*01e0*/  ISETP.GE.U32.AND P0, PT, R7, R0, PT ;  /* 0x000000000700720c */ /* 0x000fda0003f06070 */
[----:B------:R-:W-:Y:S01]  /*01f0*/  @P0 IMAD.IADD R7, R7, 0x1, -R0 ;  /* 0x0000000107070824 */ /* 0x000fe200078e0a00 */
[----:B------:R-:W-:-:S04]  /*0200*/  @P0 IADD3 R9, PT, PT, R9, 0x1, RZ ;  /* 0x0000000109090810 */ /* 0x000fc80007ffe0ff */
[----:B------:R-:W-:-:S13]  /*0210*/  ISETP.GE.U32.AND P1, PT, R7, R0, PT ;  /* 0x000000000700720c */ /* 0x000fda0003f26070 */
[----:B------:R-:W-:Y:S01]  /*0220*/  @P1 VIADD R9, R9, 0x1 ;  /* 0x0000000109091836 */ /* 0x000fe20000000000 */
[----:B------:R-:W-:-:S04]  /*0230*/  @!P2 LOP3.LUT R9, RZ, R0, RZ, 0x33, !PT ;  /* 0x00000000ff09a212 */ /* 0x000fc800078e33ff */
[----:B------:R-:W-:-:S04]  /*0240*/  IADD3 R8, PT, PT, R8, R9, RZ ;  /* 0x0000000908087210 */ /* 0x000fc80007ffe0ff */
[C---:B------:R-:W-:Y:S02]  /*0250*/  LOP3.LUT R6, R8.reuse, 0x3, RZ, 0xc0, !PT ;  /* 0x0000000308067812 */ /* 0x040fe400078ec0ff */
[----:B------:R-:W-:Y:S02]  /*0260*/  ISETP.GE.U32.AND P1, PT, R8, 0x3, PT ;  /* 0x000000030800780c */ /* 0x000fe40003f26070 */
[----:B------:R-:W-:-:S13]  /*0270*/  ISETP.NE.AND P0, PT, R6, 0x3, PT ;  /* 0x000000030600780c */ /* 0x000fda0003f05270 */
[----:B0-----:R-:W-:Y:S05]  /*0280*/  @!P0 BRA `(.L_x_4) ;  /* 0x00000000002c8947 */ /* 0x001fea0003800000 */
[----:B------:R-:W0:Y:S01]  /*0290*/  LDC.64 R6, c[0x0][0x398] ;  /* 0x0000e600ff067b82 */ /* 0x000e220000000a00 */
[----:B------:R-:W-:-:S04]  /*02a0*/  IADD3 R8, PT, PT, R8, 0x1, RZ ;  /* 0x0000000108087810 */ /* 0x000fc80007ffe0ff */
[----:B------:R-:W-:-:S05]  /*02b0*/  LOP3.LUT R8, R8, 0x3, RZ, 0xc0, !PT ;  /* 0x0000000308087812 */ /* 0x000fca00078ec0ff */
[----:B------:R-:W-:Y:S02]  /*02c0*/  IMAD R15, R8, R0, R3 ;  /* 0x00000000080f7224 */ /* 0x000fe400078e0203 */
[----:B------:R-:W-:Y:S02]  /*02d0*/  IMAD.MOV R8, RZ, RZ, -R8 ;  /* 0x000000ffff087224 */ /* 0x000fe400078e0a08 */
[----:B0-----:R-:W-:-:S07]  /*02e0*/  IMAD.WIDE.U32 R6, R3, 0x4, R6 ;  /* 0x0000000403067825 */ /* 0x001fce00078e0006 */
.L_x_5:
[----:B------:R-:W-:Y:S01]  /*02f0*/  IADD3 R8, PT, PT, R8, 0x1, RZ ;  /* 0x0000000108087810 */ /* 0x000fe20007ffe0ff */
[----:B------:R0:W-:Y:S03]  /*0300*/  STG.E desc[UR4][R6.64], RZ ;  /* 0x000000ff06007986 */ /* 0x0001e6000c101904 */
[----:B------:R-:W-:Y:S01]  /*0310*/  ISETP.NE.AND P0, PT, R8, RZ, PT ;  /* 0x000000ff0800720c */ /* 0x000fe20003f05270 */
[----:B0-----:R-:W-:-:S12]  /*0320*/  IMAD.WIDE.U32 R6, R0, 0x4, R6 ;  /* 0x0000000400067825 */ /* 0x001fd800078e0006 */
[----:B------:R-:W-:Y:S05]  /*0330*/  @P0 BRA `(.L_x_5) ;  /* 0xfffffffc00ec0947 */ /* 0x000fea000383ffff */
.L_x_4:
[----:B------:R-:W-:Y:S05]  /*0340*/  BSYNC.RECONVERGENT B1 ;  /* 0x0000000000017941 */ /* 0x000fea0003800200 */
.L_x_3:
[----:B------:R-:W-:Y:S05]  /*0350*/  @!P1 BRA `(.L_x_2) ;  /* 0x0000000000389947 */ /* 0x000fea0003800000 */
.L_x_6:
[----:B------:R-:W-:Y:S02]  /*0360*/  IMAD.IADD R9, R0, 0x1, R15 ;  /* 0x0000000100097824 */ /* 0x000fe400078e020f */
[----:B------:R-:W-:-:S03]  /*0370*/  IMAD.WIDE.U32 R6, R15, 0x4, R4 ;  /* 0x000000040f067825 */ /* 0x000fc600078e0004 */
[C---:B------:R-:W-:Y:S01]  /*0380*/  IADD3 R11, PT, PT, R9.reuse, R0, RZ ;  /* 0x00000000090b7210 */ /* 0x040fe20007ffe0ff */
[----:B------:R-:W-:Y:S01]  /*0390*/  IMAD.WIDE.U32 R8, R9, 0x4, R4 ;  /* 0x0000000409087825 */ /* 0x000fe200078e0004 */
[----:B------:R0:W-:Y:S03]  /*03a0*/  STG.E desc[UR4][R6.64], RZ ;  /* 0x000000ff06007986 */ /* 0x0001e6000c101904 */
[C---:B------:R-:W-:Y:S01]  /*03b0*/  IMAD.IADD R17, R11.reuse, 0x1, R0 ;  /* 0x000000010b117824 */ /* 0x040fe200078e0200 */
[----:B------:R0:W-:Y:S01]  /*03c0*/  STG.E desc[UR4][R8.64], RZ ;  /* 0x000000ff08007986 */ /* 0x0001e2000c101904 */
[----:B------:R-:W-:-:S03]  /*03d0*/  IMAD.WIDE.U32 R10, R11, 0x4, R4 ;  /* 0x000000040b0a7825 */ /* 0x000fc600078e0004 */
[C---:B------:R-:W-:Y:S01]  /*03e0*/  IADD3 R15, PT, PT, R17.reuse, R0, RZ ;  /* 0x00000000110f7210 */ /* 0x040fe20007ffe0ff */
[----:B------:R-:W-:Y:S01]  /*03f0*/  IMAD.WIDE.U32 R12, R17, 0x4, R4 ;  /* 0x00000004110c7825 */ /* 0x000fe200078e0004 */
[----:B------:R0:W-:Y:S02]  /*0400*/  STG.E desc[UR4][R10.64], RZ ;  /* 0x000000ff0a007986 */ /* 0x0001e4000c101904 */
[----:B------:R-:W-:Y:S02]  /*0410*/  ISETP.GE.AND P0, PT, R15, UR6, PT ;  /* 0x000000060f007c0c */ /* 0x000fe4000bf06270 */
[----:B------:R0:W-:Y:S11]  /*0420*/  STG.E desc[UR4][R12.64], RZ ;  /* 0x000000ff0c007986 */ /* 0x0001f6000c101904 */
[----:B0-----:R-:W-:Y:S05]  /*0430*/  @!P0 BRA `(.L_x_6) ;  /* 0xfffffffc00c88947 */ /* 0x001fea000383ffff */
.L_x_2:
[----:B------:R-:W-:Y:S05]  /*0440*/  BSYNC.RECONVERGENT B0 ;  /* 0x0000000000007941 */ /* 0x000fea0003800200 */
.L_x_1:
[----:B------:R-:W-:Y:S01]  /*0450*/  BAR.SYNC.DEFER_BLOCKING 0x0 ;  /* 0x0000000000007b1d */ /* 0x000fe20000010000 */
[----:B-----5:R-:W-:-:S13]  /*0460*/  ISETP.GE.AND P0, PT, R3, R2, PT ;  /* 0x000000020300720c */ /* 0x020fda0003f06270 */
[----:B------:R-:W-:Y:S05]  /*0470*/  @P0 EXIT ;  /* 0x000000000000094d */ /* 0x000fea0003800000 */
[----:B--2---:R-:W0:Y:S01]  /*0480*/  I2F.U32.RP R8, R0 ;  /* 0x0000000000087306 */ /* 0x004e220000209000 */
[----:B------:R-:W-:Y:S01]  /*0490*/  IMAD.IADD R9, R3, 0x1, R0 ;  /* 0x0000000103097824 */ /* 0x000fe200078e0200 */
[----:B------:R-:W-:Y:S01]  /*04a0*/  ISETP.NE.U32.AND P2, PT, R0, RZ, PT ;  /* 0x000000ff0000720c */ /* 0x000fe20003f45070 */
[----:B------:R-:W1:Y:S01]  /*04b0*/  LDCU.128 UR8, c[0x0][0x380] ;  /* 0x00007000ff0877ac */ /* 0x000e620008000c00 */
[----:B------:R-:W-:Y:S02]  /*04c0*/  BSSY.RECONVERGENT B0, `(.L_x_7) ;  /* 0x000002c000007945 */ /* 0x000fe40003800200 */
[----:B------:R-:W-:Y:S02]  /*04d0*/  ISETP.GE.U32.AND P0, PT, R9, R2, PT ;  /* 0x000000020900720c */ /* 0x000fe40003f06070 */
[----:B------:R-:W-:Y:S02]  /*04e0*/  VIMNMX.U32 R6, PT, PT, R2, R9, !PT ;  /* 0x0000000902067248 */ /* 0x000fe40007fe0000 */
[----:B------:R-:W-:Y:S01]  /*04f0*/  SEL R7, RZ, 0x1, P0 ;  /* 0x00000001ff077807 */ /* 0x000fe20000000000 */
[----:B0-----:R-:W0:Y:S02]  /*0500*/  MUFU.RCP R8, R8 ;  /* 0x0000000800087308 */ /* 0x001e240000001000 */
[----:B0-----:R-:W-:-:S06]  /*0510*/  VIADD R4, R8, 0xffffffe ;  /* 0x0ffffffe08047836 */ /* 0x001fcc0000000000 */
[----:B------:R0:W2:Y:S02]  /*0520*/  F2I.FTZ.U32.TRUNC.NTZ R5, R4 ;  /* 0x0000000400057305 */ /* 0x0000a4000021f000 */
[----:B0-----:R-:W-:Y:S01]  /*0530*/  HFMA2 R4, -RZ, RZ, 0, 0 ;  /* 0x00000000ff047431 */ /* 0x001fe200000001ff */
[----:B--2---:R-:W-:-:S05]  /*0540*/  IADD3 R11, PT, PT, RZ, -R5, RZ ;  /* 0x80000005ff0b7210 */ /* 0x004fca0007ffe0ff */
[----:B------:R-:W-:-:S04]  /*0550*/  IMAD R11, R11, R0, RZ ;  /* 0x000000000b0b7224 */ /* 0x000fc800078e02ff */
[----:B------:R-:W-:Y:S01]  /*0560*/  IMAD.HI.U32 R8, R5, R11, R4 ;  /* 0x0000000b05087227 */ /* 0x000fe200078e0004 */
[----:B------:R-:W-:-:S05]  /*0570*/  IADD3 R5, PT, PT, R6, -R9, -R7 ;  /* 0x8000000906057210 */ /* 0x000fca0007ffe807 */
[----:B------:R-:W-:-:S04]  /*0580*/  IMAD.HI.U32 R4, R8, R5, RZ ;  /* 0x0000000508047227 */ /* 0x000fc800078e00ff */
[----:B------:R-:W-:-:S04]  /*0590*/  IMAD.MOV R6, RZ, RZ, -R4 ;  /* 0x000000ffff067224 */ /* 0x000fc800078e0a04 */
[----:B------:R-:W-:-:S05]  /*05a0*/  IMAD R5, R0, R6, R5 ;  /* 0x0000000600057224 */ /* 0x000fca00078e0205 */
[----:B------:R-:W-:-:S13]  /*05b0*/  ISETP.GE.U32.AND P0, PT, R5, R0, PT ;  /* 0x000000000500720c */ /* 0x000fda0003f06070 */
[----:B------:R-:W-:Y:S01]  /*05c0*/  @P0 IADD3 R5, PT, PT, R5, -R0, RZ ;  /* 0x8000000005050210 */ /* 0x000fe20007ffe0ff */
[----:B------:R-:W-:-:S03]  /*05d0*/  @P0 VIADD R4, R4, 0x1 ;  /* 0x0000000104040836 */ /* 0x000fc60000000000 */
[----:B------:R-:W-:-:S13]  /*05e0*/  ISETP.GE.U32.AND P1, PT, R5, R0, PT ;  /* 0x000000000500720c */ /* 0x000fda0003f26070 */
[----:B------:R-:W-:Y:S02]  /*05f0*/  @P1 IADD3 R4, PT, PT, R4, 0x1, RZ ;  /* 0x0000000104041810 */ /* 0x000fe40007ffe0ff */
[----:B------:R-:W-:-:S05]  /*0600*/  @!P2 LOP3.LUT R4, RZ, R0, RZ, 0x33, !PT ;  /* 0x00000000ff04a212 */ /* 0x000fca00078e33ff */
[----:B------:R-:W-:-:S05]  /*0610*/  IMAD.IADD R6, R7, 0x1, R4 ;  /* 0x0000000107067824 */ /* 0x000fca00078e0204 */
[C---:B------:R-:W-:Y:S02]  /*0620*/  LOP3.LUT R4, R6.reuse, 0x3, RZ, 0xc0, !PT ;  /* 0x0000000306047812 */ /* 0x040fe400078ec0ff */
[----:B------:R-:W-:Y:S02]  /*0630*/  ISETP.GE.U32.AND P0, PT, R6, 0x3, PT ;  /* 0x000000030600780c */ /* 0x000fe40003f06070 */
[----:B------:R-:W-:-:S13]  /*0640*/  ISETP.NE.AND P1, PT, R4, 0x3, PT ;  /* 0x000000030400780c */ /* 0x000fda0003f25270 */
[----:B-1----:R-:W-:Y:S05]  /*0650*/  @!P1 BRA `(.L_x_8) ;  /* 0x0000000000489947 */ /* 0x002fea0003800000 */
[----:B------:R-:W0:Y:S01]  /*0660*/  LDC.64 R4, c[0x0][0x398] ;  /* 0x0000e600ff047b82 */ /* 0x000e220000000a00 */
[----:B------:R-:W-:-:S04]  /*0670*/  IADD3 R6, PT, PT, R6, 0x1, RZ ;  /* 0x0000000106067810 */ /* 0x000fc80007ffe0ff */
[----:B------:R-:W-:Y:S01]  /*0680*/  LOP3.LUT R8, R6, 0x3, RZ, 0xc0, !PT ;  /* 0x0000000306087812 */ /* 0x000fe200078ec0ff */
[----:B------:R-:W-:-:S04]  /*0690*/  IMAD.WIDE.U32 R6, R3, 0x4, RZ ;  /* 0x0000000403067825 */ /* 0x000fc800078e00ff */
[----:B------:R-:W-:Y:S02]  /*06a0*/  IMAD R3, R8, R0, R3 ;  /* 0x0000000008037224 */ /* 0x000fe400078e0203 */
[----:B------:R-:W-:-:S07]  /*06b0*/  IMAD.MOV R14, RZ, RZ, -R8 ;  /* 0x000000ffff0e7224 */ /* 0x000fce00078e0a08 */
.L_x_9:
[C---:B------:R-:W-:Y:S02]  /*06c0*/  IADD3 R12, P2, PT, R6.reuse, UR8, RZ ;  /* 0x00000008060c7c10 */ /* 0x040fe4000ff5e0ff */
[----:B------:R-:W-:Y:S02]  /*06d0*/  IADD3 R10, P1, PT, R6, UR10, RZ ;  /* 0x0000000a060a7c10 */ /* 0x000fe4000ff3e0ff */
[C---:B------:R-:W-:Y:S02]  /*06e0*/  IADD3.X R13, PT, PT, R7.reuse, UR9, RZ, P2, !PT ;  /* 0x00000009070d7c10 */ /* 0x040fe400097fe4ff */
[----:B-1----:R-:W-:-:S03]  /*06f0*/  IADD3.X R11, PT, PT, R7, UR11, RZ, P1, !PT ;  /* 0x0000000b070b7c10 */ /* 0x002fc60008ffe4ff */
[----:B------:R-:W0:Y:S04]  /*0700*/  LDG.E.CONSTANT R9, desc[UR4][R12.64] ;  /* 0x000000040c097981 */ /* 0x000e28000c1e9900 */
[----:B------:R-:W2:Y:S01]  /*0710*/  LDG.E.CONSTANT R11, desc[UR4][R10.64] ;  /* 0x000000040a0b7981 */ /* 0x000ea2000c1e9900 */
[----:B------:R-:W-:Y:S01]  /*0720*/  IADD3 R14, PT, PT, R14, 0x1, RZ ;  /* 0x000000010e0e7810 */ /* 0x000fe20007ffe0ff */
[----:B------:R-:W-:-:S03]  /*0730*/  IMAD.WIDE.U32 R6, R0, 0x4, R6 ;  /* 0x0000000400067825 */ /* 0x000fc600078e0006 */
[----:B------:R-:W-:Y:S01]  /*0740*/  ISETP.NE.AND P1, PT, R14, RZ, PT ;  /* 0x000000ff0e00720c */ /* 0x000fe20003f25270 */
[----:B0-----:R-:W-:-:S05]  /*0750*/  IMAD.WIDE R8, R9, 0x4, R4 ;  /* 0x0000000409087825 */ /* 0x001fca00078e0204 */
[----:B--2---:R1:W-:Y:S07]  /*0760*/  STG.E desc[UR4][R8.64], R11 ;  /* 0x0000000b08007986 */ /* 0x0043ee000c101904 */
[----:B------:R-:W-:Y:S05]  /*0770*/  @P1 BRA `(.L_x_9) ;  /* 0xfffffffc00d01947 */ /* 0x000fea000383ffff */
.L_x_8:
[----:B------:R-:W-:Y:S05]  /*0780*/  BSYNC.RECONVERGENT B0 ;  /* 0x0000000000007941 */ /* 0x000fea0003800200 */
.L_x_7:
[----:B------:R-:W-:Y:S05]  /*0790*/  @!P0 EXIT ;  /* 0x000000000000894d */ /* 0x000fea0003800000 */
.L_x_10:
[----:B01----:R-:W0:Y:S01]  /*07a0*/  LDC.64 R10, c[0x0][0x380] ;  /* 0x0000e000ff0a7b82 */ /* 0x003e220000000a00 */
[----:B------:R-:W-:-:S05]  /*07b0*/  IMAD.IADD R17, R0, 0x1, R3 ;  /* 0x0000000100117824 */ /* 0x000fca00078e0203 */
[----:B------:R-:W-:Y:S02]  /*07c0*/  IADD3 R21, PT, PT, R17, R0, RZ ;  /* 0x0000000011157210 */ /* 0x000fe40007ffe0ff */
[----:B------:R-:W1:Y:S03]  /*07d0*/  LDC.64 R4, c[0x0][0x388] ;  /* 0x0000e200ff047b82 */ /* 0x000e660000000a00 */
[----:B------:R-:W-:Y:S02]  /*07e0*/  IMAD.IADD R7, R21, 0x1, R0 ;  /* 0x0000000115077824 */ /* 0x000fe400078e0200 */
[----:B0-----:R-:W-:-:S04]  /*07f0*/  IMAD.WIDE.U32 R12, R3, 0x4, R10 ;  /* 0x00000004030c7825 */ /* 0x001fc800078e000a */
[--C-:B------:R-:W-:Y:S01]  /*0800*/  IMAD.WIDE.U32 R18, R17, 0x4, R10.reuse ;  /* 0x0000000411127825 */ /* 0x100fe200078e000a */
[----:B------:R-:W2:Y:S03]  /*0810*/  LDG.E.CONSTANT R6, desc[UR4][R12.64] ;  /* 0x000000040c067981 */ /* 0x000ea6000c1e9900 */
[--C-:B------:R-:W-:Y:S01]  /*0820*/  IMAD.WIDE.U32 R22, R21, 0x4, R10.reuse ;  /* 0x0000000415167825 */ /* 0x100fe200078e000a */
[----:B------:R-:W3:Y:S03]  /*0830*/  LDG.E.CONSTANT R8, desc[UR4][R18.64] ;  /* 0x0000000412087981 */ /* 0x000ee6000c1e9900 */
[----:B------:R-:W-:Y:S01]  /*0840*/  IMAD.WIDE.U32 R10, R7, 0x4, R10 ;  /* 0x00000004070a7825 */ /* 0x000fe200078e000a */
[----:B------:R-:W4:Y:S03]  /*0850*/  LDG.E.CONSTANT R9, desc[UR4][R22.64] ;  /* 0x0000000416097981 */ /* 0x000f26000c1e9900 */
[----:B-1----:R-:W-:-:S02]  /*0860*/  IMAD.WIDE.U32 R14, R3, 0x4, R4 ;  /* 0x00000004030e7825 */ /* 0x002fc400078e0004 */
[----:B------:R-:W5:Y:S02]  /*0870*/  LDG.E.CONSTANT R10, desc[UR4][R10.64] ;  /* 0x000000040a0a7981 */ /* 0x000f64000c1e9900 */
[--C-:B------:R-:W-:Y:S02]  /*0880*/  IMAD.WIDE.U32 R16, R17, 0x4, R4.reuse ;  /* 0x0000000411107825 */ /* 0x100fe400078e0004 */
[----:B------:R-:W5:Y:S02]  /*0890*/  LDG.E.CONSTANT R15, desc[UR4][R14.64] ;  /* 0x000000040e0f7981 */ /* 0x000f64000c1e9900 */
[--C-:B------:R-:W-:Y:S02]  /*08a0*/  IMAD.WIDE.U32 R20, R21, 0x4, R4.reuse ;  /* 0x0000000415147825 */ /* 0x100fe400078e0004 */
[----:B------:R-:W5:Y:S02]  /*08b0*/  LDG.E.CONSTANT R17, desc[UR4][R16.64] ;  /* 0x0000000410117981 */ /* 0x000f64000c1e9900 */
[----:B------:R-:W-:-:S02]  /*08c0*/  IMAD.WIDE.U32 R24, R7, 0x4, R4 ;  /* 0x0000000407187825 */ /* 0x000fc400078e0004 */
[----:B------:R-:W5:Y:S01]  /*08d0*/  LDG.E.CONSTANT R21, desc[UR4][R20.64] ;  /* 0x0000000414157981 */ /* 0x000f62000c1e9900 */
[----:B------:R-:W2:Y:S03]  /*08e0*/  LDC.64 R4, c[0x0][0x398] ;  /* 0x0000e600ff047b82 */ /* 0x000ea60000000a00 */
[----:B------:R-:W5:Y:S01]  /*08f0*/  LDG.E.CONSTANT R25, desc[UR4][R24.64] ;  /* 0x0000000418197981 */ /* 0x000f62000c1e9900 */
[----:B------:R-:W-:-:S04]  /*0900*/  IADD3 R3, PT, PT, R7, R0, RZ ;  /* 0x0000000007037210 */ /* 0x000fc80007ffe0ff */
[----:B------:R-:W-:Y:S01]  /*0910*/  ISETP.GE.AND P0, PT, R3, R2, PT ;  /* 0x000000020300720c */ /* 0x000fe20003f06270 */
[----:B--2---:R-:W-:-:S04]  /*0920*/  IMAD.WIDE R12, R6, 0x4, R4 ;  /* 0x00000004060c7825 */ /* 0x004fc800078e0204 */
[----:B---3--:R-:W-:-:S04]  /*0930*/  IMAD.WIDE R18, R8, 0x4, R4 ;  /* 0x0000000408127825 */ /* 0x008fc800078e0204 */
[----:B----4-:R-:W-:-:S04]  /*0940*/  IMAD.WIDE R8, R9, 0x4, R4 ;  /* 0x0000000409087825 */ /* 0x010fc800078e0204 */
[----:B-----5:R-:W-:Y:S01]  /*0950*/  IMAD.WIDE R10, R10, 0x4, R4 ;  /* 0x000000040a0a7825 */ /* 0x020fe200078e0204 */
[----:B------:R0:W-:Y:S04]  /*0960*/  STG.E desc[UR4][R12.64], R15 ;  /* 0x0000000f0c007986 */ /* 0x0001e8000c101904 */
[----:B------:R0:W-:Y:S04]  /*0970*/  STG.E desc[UR4][R18.64], R17 ;  /* 0x0000001112007986 */ /* 0x0001e8000c101904 */
[----:B------:R0:W-:Y:S04]  /*0980*/  STG.E desc[UR4][R8.64], R21 ;  /* 0x0000001508007986 */ /* 0x0001e8000c101904 */
[----:B------:R0:W-:Y:S01]  /*0990*/  STG.E desc[UR4][R10.64], R25 ;  /* 0x000000190a007986 */ /* 0x0001e2000c101904 */
[----:B------:R-:W-:Y:S05]  /*09a0*/  @!P0 BRA `(.L_x_10) ;  /* 0xfffffffc007c8947 */ /* 0x000fea000383ffff */
[----:B------:R-:W-:Y:S05]  /*09b0*/  EXIT ;  /* 0x000000000000794d */ /* 0x000fea0003800000 */
.L_x_11:
        /* <DEDUP_REMOVED lines=12> */
.L_x_18:


//--------------------- .text._Z27setOutputSegmentSizesKernelPKiS0_S0_Pi --------------------------
	.section	.text._Z27setOutputSegmentSizesKernelPKiS0_S0_Pi,"ax",@progbits
	.align	128
        .global         _Z27setOutputSegmentSizesKernelPKiS0_S0_Pi
        .type           _Z27setOutputSegmentSizesKernelPKiS0_S0_Pi,@function
        .size           _Z27setOutputSegmentSizesKernelPKiS0_S0_Pi,(.L_x_19 - _Z27setOutputSegmentSizesKernelPKiS0_S0_Pi)
        .other          _Z27setOutputSegmentSizesKernelPKiS0_S0_Pi,@"STO_CUDA_ENTRY STV_DEFAULT"
_Z27setOutputSegmentSizesKernelPKiS0_S0_Pi:
.text._Z27setOutputSegmentSizesKernelPKiS0_S0_Pi:
[----:B------:R-:W-:Y:S08]  /*0000*/  LDC R1, c[0x0][0x37c] ;  /* 0x0000df00ff017b82 */ /* 0x000ff00000000800 */
[----:B------:R-:W0:Y:S01]  /*0010*/  LDC.64 R4, c[0x0][0x390] ;  /* 0x0000e400ff047b82 */ /* 0x000e220000000a00 */
[----:B------:R-:W0:Y:S02]  /*0020*/  LDCU.64 UR4, c[0x0][0x358] ;  /* 0x00006b00ff0477ac */ /* 0x000e240008000a00 */
[----:B0-----:R-:W2:Y:S05]  /*0030*/  LDG.E.CONSTANT R0, desc[UR4][R4.64] ;  /* 0x0000000404007981 */ /* 0x001eaa000c1e9900 */
[----:B------:R-:W0:Y:S01]  /*0040*/  S2UR UR6, SR_CTAID.X ;  /* 0x00000000000679c3 */ /* 0x000e220000002500 */
[----:B------:R-:W0:Y:S07]  /*0050*/  S2R R3, SR_TID.X ;  /* 0x0000000000037919 */ /* 0x000e2e0000002100 */
[----:B------:R-:W0:Y:S01]  /*0060*/  LDC R2, c[0x0][0x360] ;  /* 0x0000d800ff027b82 */ /* 0x000e220000000800 */
[----:B------:R-:W1:Y:S01]  /*0070*/  LDCU UR7, c[0x0][0x370] ;  /* 0x00006e00ff0777ac */ /* 0x000e620008000800 */
[----:B0-----:R-:W-:-:S02]  /*0080*/  IMAD R3, R2, UR6, R3 ;  /* 0x0000000602037c24 */ /* 0x001fc4000f8e0203 */
[----:B-1----:R-:W-:-:S03]  /*0090*/  IMAD R2, R2, UR7, RZ ;  /* 0x0000000702027c24 */ /* 0x002fc6000f8e02ff */
[----:B--2---:R-:W-:-:S13]  /*00a0*/  ISETP.GE.AND P0, PT, R3, R0, PT ;  /* 0x000000000300720c */ /* 0x004fda0003f06270 */
[----:B------:R-:W-:Y:S05]  /*00b0*/  @P0 EXIT ;  /* 0x000000000000094d */ /* 0x000fea0003800000 */
[----:B------:R-:W0:Y:S01]  /*00c0*/  I2F.U32.RP R9, R2 ;  /* 0x0000000200097306 */ /* 0x000e220000209000 */
[C---:B------:R-:W-:Y:S01]  /*00d0*/  IMAD.IADD R7, R2.reuse, 0x1, R3 ;  /* 0x0000000102077824 */ /* 0x040fe200078e0203 */
[----:B------:R-:W-:Y:S01]  /*00e0*/  IADD3 R11, PT, PT, RZ, -R2, RZ ;  /* 0x80000002ff0b7210 */ /* 0x000fe20007ffe0ff */
[----:B------:R-:W-:Y:S01]  /*00f0*/  BSSY.RECONVERGENT B0, `(.L_x_12) ;  /* 0x000002a000007945 */ /* 0x000fe20003800200 */
[----:B------:R-:W-:Y:S02]  /*0100*/  ISETP.NE.U32.AND P2, PT, R2, RZ, PT ;  /* 0x000000ff0200720c */ /* 0x000fe40003f45070 */
[----:B------:R-:W-:Y:S02]  /*0110*/  ISETP.GE.AND P0, PT, R7, R0, PT ;  /* 0x000000000700720c */ /* 0x000fe40003f06270 */
[----:B------:R-:W-:Y:S02]  /*0120*/  VIMNMX R6, PT, PT, R0, R7, !PT ;  /* 0x0000000700067248 */ /* 0x000fe40007fe0100 */
[----:B------:R-:W-:-:S04]  /*0130*/  SEL R8, RZ, 0x1, P0 ;  /* 0x00000001ff087807 */ /* 0x000fc80000000000 */
[----:B------:R-:W-:Y:S01]  /*0140*/  IADD3 R7, PT, PT, R6, -R7, -R8 ;  /* 0x8000000706077210 */ /* 0x000fe20007ffe808 */
[----:B0-----:R-:W0:Y:S02]  /*0150*/  MUFU.RCP R9, R9 ;  /* 0x0000000900097308 */ /* 0x001e240000001000 */
[----:B0-----:R-:W-:-:S06]  /*0160*/  IADD3 R4, PT, PT, R9, 0xffffffe, RZ ;  /* 0x0ffffffe09047810 */ /* 0x001fcc0007ffe0ff */
[----:B------:R0:W1:Y:S02]  /*0170*/  F2I.FTZ.U32.TRUNC.NTZ R5, R4 ;  /* 0x0000000400057305 */ /* 0x000064000021f000 */
[----:B0-----:R-:W-:Y:S02]  /*0180*/  HFMA2 R4, -RZ, RZ, 0, 0 ;  /* 0x00000000ff047431 */ /* 0x001fe400000001ff */
[----:B-1----:R-:W-:-:S04]  /*0190*/  IMAD R11, R11, R5, RZ ;  /* 0x000000050b0b7224 */ /* 0x002fc800078e02ff */
[----:B------:R-:W-:-:S06]  /*01a0*/  IMAD.HI.U32 R10, R5, R11, R4 ;  /* 0x0000000b050a7227 */ /* 0x000fcc00078e0004 */
[----:B------:R-:W-:-:S05]  /*01b0*/  IMAD.HI.U32 R5, R10, R7, RZ ;  /* 0x000000070a057227 */ /* 0x000fca00078e00ff */
[----:B------:R-:W-:-:S05]  /*01c0*/  IADD3 R4, PT, PT, -R5, RZ, RZ ;  /* 0x000000ff05047210 */ /* 0x000fca0007ffe1ff */
[----:B------:R-:W-:-:S05]  /*01d0*/  IMAD R7, R2, R4, R7 ;  /* 0x0000000402077224 */ /* 0x000fca00078e0207 */
[----:B------:R-:W-:-:S13]  /*01e0*/  ISETP.GE.U32.AND P0, PT, R7, R2, PT ;  /* 0x000000020700720c */ /* 0x000fda0003f06070 */
[----:B------:R-:W-:Y:S01]  /*01f0*/  @P0 IMAD.IADD R7, R7, 0x1, -R2 ;  /* 0x0000000107070824 */ /* 0x000fe200078e0a02 */
[----:B------:R-:W-:-:S04]  /*0200*/  @P0 IADD3 R5, PT, PT, R5, 0x1, RZ ;  /* 0x0000000105050810 */ /* 0x000fc80007ffe0ff */
[----:B------:R-:W-:-:S13]  /*0210*/  ISETP.GE.U32.AND P1, PT, R7, R2, PT ;  /* 0x000000020700720c */ /* 0x000fda0003f26070 */
[----:B------:R-:W-:Y:S02]  /*0220*/  @P1 IADD3 R5, PT, PT, R5, 0x1, RZ ;  /* 0x0000000105051810 */ /* 0x000fe40007ffe0ff */
[----:B------:R-:W-:-:S05]  /*0230*/  @!P2 LOP3.LUT R5, RZ, R2, RZ, 0x33, !PT ;  /* 0x00000002ff05a212 */ /* 0x000fca00078e33ff */
[----:B------:R-:W-:-:S05]  /*0240*/  IMAD.IADD R10, R8, 0x1, R5 ;  /* 0x00000001080a7824 */ /* 0x000fca00078e0205 */
[C---:B------:R-:W-:Y:S02]  /*0250*/  LOP3.LUT R4, R10.reuse, 0x3, RZ, 0xc0, !PT ;  /* 0x000000030a047812 */ /* 0x040fe400078ec0ff */
[----:B------:R-:W-:Y:S02]  /*0260*/  ISETP.GE.U32.AND P1, PT, R10, 0x3, PT ;  /* 0x000000030a00780c */ /* 0x000fe40003f26070 */
[----:B------:R-:W-:-:S13]  /*0270*/  ISETP.NE.AND P0, PT, R4, 0x3, PT ;  /* 0x000000030400780c */ /* 0x000fda0003f05270 */
[----:B------:R-:W-:Y:S05]  /*0280*/  @!P0 BRA `(.L_x_13) ;  /* 0x0000000000408947 */ /* 0x000fea0003800000 */
[----:B------:R-:W0:Y:S01]  /*0290*/  LDC.64 R4, c[0x0][0x398] ;  /* 0x0000e600ff047b82 */ /* 0x000e220000000a00 */
[----:B------:R-:W-:-:S04]  /*02a0*/  IADD3 R10, PT, PT, R10, 0x1, RZ ;  /* 0x000000010a0a7810 */ /* 0x000fc80007ffe0ff */
[----:B------:R-:W-:-:S03]  /*02b0*/  LOP3.LUT R10, R10, 0x3, RZ, 0xc0, !PT ;  /* 0x000000030a0a7812 */ /* 0x000fc600078ec0ff */
[----:B------:R-:W1:Y:S01]  /*02c0*/  LDC.64 R6, c[0x0][0x380] ;  /* 0x0000e000ff067b82 */ /* 0x000e620000000a00 */
[----:B------:R-:W-:-:S07]  /*02d0*/  IADD3 R16, PT, PT, -R10, RZ, RZ ;  /* 0x000000ff0a107210 */ /* 0x000fce0007ffe1ff */
[----:B------:R-:W2:Y:S02]  /*02e0*/  LDC.64 R8, c[0x0][0x388] ;  /* 0x0000e200ff087b82 */ /* 0x000ea40000000a00 */
.L_x_14:
[----:B-1----:R-:W-:-:S04]  /*02f0*/  IMAD.WIDE R10, R3, 0x4, R6 ;  /* 0x00000004030a7825 */ /* 0x002fc800078e0206 */
[----:B--23--:R-:W-:Y:S02]  /*0300*/  IMAD.WIDE R12, R3, 0x4, R8 ;  /* 0x00000004030c7825 */ /* 0x00cfe400078e0208 */
[----:B------:R-:W0:Y:S04]  /*0310*/  LDG.E.CONSTANT R11, desc[UR4][R10.64] ;  /* 0x000000040a0b7981 */ /* 0x000e28000c1e9900 */
[----:B------:R-:W2:Y:S01]  /*0320*/  LDG.E.CONSTANT R13, desc[UR4][R12.64] ;  /* 0x000000040c0d7981 */ /* 0x000ea2000c1e9900 */
[----:B------:R-:W-:Y:S01]  /*0330*/  VIADD R16, R16, 0x1 ;  /* 0x0000000110107836 */ /* 0x000fe20000000000 */
[----:B------:R-:W-:-:S04]  /*0340*/  IADD3 R3, PT, PT, R2, R3, RZ ;  /* 0x0000000302037210 */ /* 0x000fc80007ffe0ff */
[----:B------:R-:W-:Y:S01]  /*0350*/  ISETP.NE.AND P0, PT, R16, RZ, PT ;  /* 0x000000ff1000720c */ /* 0x000fe20003f05270 */
[----:B0-----:R-:W-:-:S05]  /*0360*/  IMAD.WIDE R14, R11, 0x4, R4 ;  /* 0x000000040b0e7825 */ /* 0x001fca00078e0204 */
[----:B--2---:R3:W-:Y:S07]  /*0370*/  STG.E desc[UR4][R14.64], R13 ;  /* 0x0000000d0e007986 */ /* 0x0047ee000c101904 */
[----:B------:R-:W-:Y:S05]  /*0380*/  @P0 BRA `(.L_x_14) ;  /* 0xfffffffc00d80947 */ /* 0x000fea000383ffff */
.L_x_13:
[----:B------:R-:W-:Y:S05]  /*0390*/  BSYNC.RECONVERGENT B0 ;  /* 0x0000000000007941 */ /* 0x000fea0003800200 */
.L_x_12:
[----:B------:R-:W-:Y:S05]  /*03a0*/  @!P1 EXIT ;  /* 0x000000000000994d */ /* 0x000fea0003800000 */
.L_x_15:
[----:B0-----:R-:W0:Y:S08]  /*03b0*/  LDC.64 R4, c[0x0][0x380] ;  /* 0x0000e000ff047b82 */ /* 0x001e300000000a00 */
[----:B------:R-:W1:Y:S08]  /*03c0*/  LDC.64 R10, c[0x0][0x388] ;  /* 0x0000e200ff0a7b82 */ /* 0x000e700000000a00 */
[----:B---3--:R-:W2:Y:S01]  /*03d0*/  LDC.64 R12, c[0x0][0x398] ;  /* 0x0000e600ff0c7b82 */ /* 0x008ea20000000a00 */
[----:B0-----:R-:W-:-:S05]  /*03e0*/  IMAD.WIDE R16, R3, 0x4, R4 ;  /* 0x0000000403107825 */ /* 0x001fca00078e0204 */
[----:B------:R-:W2:Y:S01]  /*03f0*/  LDG.E.CONSTANT R9, desc[UR4][R16.64] ;  /* 0x0000000410097981 */ /* 0x000ea2000c1e9900 */
[----:B------:R-:W-:-:S04]  /*0400*/  IMAD.WIDE R14, R2, 0x4, R16 ;  /* 0x00000004020e7825 */ /* 0x000fc800078e0210 */
[----:B-1----:R-:W-:-:S04]  /*0410*/  IMAD.WIDE R10, R3, 0x4, R10 ;  /* 0x00000004030a7825 */ /* 0x002fc800078e020a */
[C---:B------:R-:W-:Y:S02]  /*0420*/  IMAD.WIDE R18, R2.reuse, 0x4, R14 ;  /* 0x0000000402127825 */ /* 0x040fe400078e020e */
[----:B------:R-:W3:Y:S02]  /*0430*/  LDG.E.CONSTANT R15, desc[UR4][R14.64] ;  /* 0x000000040e0f7981 */ /* 0x000ee4000c1e9900 */
[C---:B------:R-:W-:Y:S02]  /*0440*/  IMAD.WIDE R6, R2.reuse, 0x4, R10 ;  /* 0x0000000402067825 */ /* 0x040fe400078e020a */
[----:B------:R-:W4:Y:S02]  /*0450*/  LDG.E.CONSTANT R11, desc[UR4][R10.64] ;  /* 0x000000040a0b7981 */ /* 0x000f24000c1e9900 */
[C---:B------:R-:W-:Y:S02]  /*0460*/  IMAD.WIDE R22, R2.reuse, 0x4, R18 ;  /* 0x0000000402167825 */ /* 0x040fe400078e0212 */
[----:B------:R-:W5:Y:S02]  /*0470*/  LDG.E.CONSTANT R19, desc[UR4][R18.64] ;  /* 0x0000000412137981 */ /* 0x000f64000c1e9900 */
[----:B------:R-:W-:-:S02]  /*0480*/  IMAD.WIDE R4, R2, 0x4, R6 ;  /* 0x0000000402047825 */ /* 0x000fc400078e0206 */
[----:B------:R-:W5:Y:S02]  /*0490*/  LDG.E.CONSTANT R23, desc[UR4][R22.64] ;  /* 0x0000000416177981 */ /* 0x000f64000c1e9900 */
[C---:B------:R-:W-:Y:S02]  /*04a0*/  IMAD.WIDE R20, R2.reuse, 0x4, R4 ;  /* 0x0000000402147825 */ /* 0x040fe400078e0204 */
[----:B------:R-:W5:Y:S04]  /*04b0*/  LDG.E.CONSTANT R7, desc[UR4][R6.64] ;  /* 0x0000000406077981 */ /* 0x000f68000c1e9900 */
[----:B------:R-:W5:Y:S04]  /*04c0*/  LDG.E.CONSTANT R5, desc[UR4][R4.64] ;  /* 0x0000000404057981 */ /* 0x000f68000c1e9900 */
[----:B------:R-:W5:Y:S01]  /*04d0*/  LDG.E.CONSTANT R21, desc[UR4][R20.64] ;  /* 0x0000000414157981 */ /* 0x000f62000c1e9900 */
[----:B------:R-:W-:-:S04]  /*04e0*/  LEA R3, R2, R3, 0x2 ;  /* 0x0000000302037211 */ /* 0x000fc800078e10ff */
[----:B------:R-:W-:Y:S01]  /*04f0*/  ISETP.GE.AND P0, PT, R3, R0, PT ;  /* 0x000000000300720c */ /* 0x000fe20003f06270 */
[----:B--2---:R-:W-:-:S04]  /*0500*/  IMAD.WIDE R8, R9, 0x4, R12 ;  /* 0x0000000409087825 */ /* 0x004fc800078e020c */
[--C-:B---3--:R-:W-:Y:S01]  /*0510*/  IMAD.WIDE R16, R15, 0x4, R12.reuse ;  /* 0x000000040f107825 */ /* 0x108fe200078e020c */
[----:B----4-:R0:W-:Y:S03]  /*0520*/  STG.E desc[UR4][R8.64], R11 ;  /* 0x0000000b08007986 */ /* 0x0101e6000c101904 */
[----:B-----5:R-:W-:-:S04]  /*0530*/  IMAD.WIDE R14, R19, 0x4, R12 ;  /* 0x00000004130e7825 */ /* 0x020fc800078e020c */
[----:B------:R-:W-:Y:S01]  /*0540*/  IMAD.WIDE R12, R23, 0x4, R12 ;  /* 0x00000004170c7825 */ /* 0x000fe200078e020c */
[----:B------:R0:W-:Y:S04]  /*0550*/  STG.E desc[UR4][R16.64], R7 ;  /* 0x0000000710007986 */ /* 0x0001e8000c101904 */
[----:B------:R0:W-:Y:S04]  /*0560*/  STG.E desc[UR4][R14.64], R5 ;  /* 0x000000050e007986 */ /* 0x0001e8000c101904 */
[----:B------:R0:W-:Y:S01]  /*0570*/  STG.E desc[UR4][R12.64], R21 ;  /* 0x000000150c007986 */ /* 0x0001e2000c101904 */
[----:B------:R-:W-:Y:S05]  /*0580*/  @!P0 BRA `(.L_x_15) ;  /* 0xfffffffc00888947 */ /* 0x000fea000383ffff */
[----:B------:R-:W-:Y:S05]  /*0590*/  EXIT ;  /* 0x000000000000794d */ /* 0x000fea0003800000 */
.L_x_16:
        /* <DEDUP_REMOVED lines=14> */
.L_x_19:


//--------------------- .nv.shared.reserved.0     --------------------------
	.section	.nv.shared.reserved.0,"aw",@nobits
	.weak		__nv_reservedSMEM_offset_0_alias
	.size		__nv_reservedSMEM_offset_0_alias, 0, 64
	.other		__nv_reservedSMEM_offset_0_alias,@"STO_CUDA_RESERVED_SHARED STV_DEFAULT"
__nv_reservedSMEM_offset_0_alias:
	.zero		0
	.zero		64


//--------------------- .nv.global                --------------------------
	.section	.nv.global,"aw",@nobits
.nv.global:
	.type		_ZN34_INTERNAL_00594ab9_4_k_cu_3ad0e7fd6thrust24THRUST_300001_SM_1000_NS12placeholders2_8E,@object
	.size		_ZN34_INTERNAL_00594ab9_4_k_cu_3ad0e7fd6thrust24THRUST_300001_SM_1000_NS12placeholders2_8E,(_ZN34_INTERNAL_00594ab9_4_k_cu_3ad0e7fd4cuda3std3__436_GLOBAL__N__00594ab9_4_k_cu_3ad0e7fd6ignoreE - _ZN34_INTERNAL_00594ab9_4_k_cu_3ad0e7fd6thrust24THRUST_300001_SM_1000_NS12placeholders2_8E)
_ZN34_INTERNAL_00594ab9_4_k_cu_3ad0e7fd6thrust24THRUST_300001_SM_1000_NS12placeholders2_8E:
	.zero		1
	.type		_ZN34_INTERNAL_00594ab9_4_k_cu_3ad0e7fd4cuda3std3__436_GLOBAL__N__00594ab9_4_k_cu_3ad0e7fd6ignoreE,@object
	.size		_ZN34_INTERNAL_00594ab9_4_k_cu_3ad0e7fd4cuda3std3__436_GLOBAL__N__00594ab9_4_k_cu_3ad0e7fd6ignoreE,(_ZN34_INTERNAL_00594ab9_4_k_cu_3ad0e7fd4cuda3std6ranges3__45__cpo4dataE - _ZN34_INTERNAL_00594ab9_4_k_cu_3ad0e7fd4cuda3std3__436_GLOBAL__N__00594ab9_4_k_cu_3ad0e7fd6ignoreE)
_ZN34_INTERNAL_00594ab9_4_k_cu_3ad0e7fd4cuda3std3__436_GLOBAL__N__00594ab9_4_k_cu_3ad0e7fd6ignoreE:
	.zero		1
	.type		_ZN34_INTERNAL_00594ab9_4_k_cu_3ad0e7fd4cuda3std6ranges3__45__cpo4dataE,@object
	.size		_ZN34_INTERNAL_00594ab9_4_k_cu_3ad0e7fd4cuda3std6ranges3__45__cpo4dataE,(_ZN34_INTERNAL_00594ab9_4_k_cu_3ad0e7fd6thrust24THRUST_300001_SM_1000_NS6system3cpp3parE - _ZN34_INTERNAL_00594ab9_4_k_cu_3ad0e7fd4cuda3std6ranges3__45__cpo4dataE)
_ZN34_INTERNAL_00594ab9_4_k_cu_3ad0e7fd4cuda3std6ranges3__45__cpo4dataE:
	.zero		1
	.type		_ZN34_INTERNAL_00594ab9_4_k_cu_3ad0e7fd6thrust24THRUST_300001_SM_1000_NS6system3cpp3parE,@object
	.size		_ZN34_INTERNAL_00594ab9_4_k_cu_3ad0e7fd6thrust24THRUST_300001_SM_1000_NS6system3cpp3parE,(_ZN34_INTERNAL_00594ab9_4_k_cu_3ad0e7fd4cuda3std3__45__cpo5beginE - _ZN34_INTERNAL_00594ab9_4_k_cu_3ad0e7fd6thrust24THRUST_300001_SM_1000_NS6system3cpp3parE)
_ZN34_INTERNAL_00594ab9_4_k_cu_3ad0e7fd6thrust24THRUST_300001_SM_1000_NS6system3cpp3parE:
	.zero		1
	.type		_ZN34_INTERNAL_00594ab9_4_k_cu_3ad0e7fd4cuda3std3__45__cpo5beginE,@object
	.size		_ZN34_INTERNAL_00594ab9_4_k_cu_3ad0e7fd4cuda3std3__45__cpo5beginE,(_ZN34_INTERNAL_00594ab9_4_k_cu_3ad0e7fd4cuda3std6ranges3__45__cpo5beginE - _ZN34_INTERNAL_00594ab9_4_k_cu_3ad0e7fd4cuda3std3__45__cpo5beginE)
_ZN34_INTERNAL_00594ab9_4_k_cu_3ad0e7fd4cuda3std3__45__cpo5beginE:
	.zero		1
	.type		_ZN34_INTERNAL_00594ab9_4_k_cu_3ad0e7fd4cuda3std6ranges3__45__cpo5beginE,@object
	.size		_ZN34_INTERNAL_00594ab9_4_k_cu_3ad0e7fd4cuda3std6ranges3__45__cpo5beginE,(_ZN34_INTERNAL_00594ab9_4_k_cu_3ad0e7fd6thrust24THRUST_300001_SM_1000_NS6deviceE - _ZN34_INTERNAL_00594ab9_4_k_cu_3ad0e7fd4cuda3std6ranges3__45__cpo5beginE)
_ZN34_INTERNAL_00594ab9_4_k_cu_3ad0e7fd4cuda3std6ranges3__45__cpo5beginE:
	.zero		1
	.type		_ZN34_INTERNAL_00594ab9_4_k_cu_3ad0e7fd6thrust24THRUST_300001_SM_1000_NS6deviceE,@object
	.size		_ZN34_INTERNAL_00594ab9_4_k_cu_3ad0e7fd6thrust24THRUST_300001_SM_1000_NS6deviceE,(_ZN34_INTERNAL_00594ab9_4_k_cu_3ad0e7fd4cuda3std3__47nulloptE - _ZN34_INTERNAL_00594ab9_4_k_cu_3ad0e7fd6thrust24THRUST_300001_SM_1000_NS6deviceE)
_ZN34_INTERNAL_00594ab9_4_k_cu_3ad0e7fd6thrust24THRUST_300001_SM_1000_NS6deviceE:
	.zero		1
	.type		_ZN34_INTERNAL_00594ab9_4_k_cu_3ad0e7fd4cuda3std3__47nulloptE,@object
	.size		_ZN34_INTERNAL_00594ab9_4_k_cu_3ad0e7fd4cuda3std3__47nulloptE,(_ZN34_INTERNAL_00594ab9_4_k_cu_3ad0e7fd4cuda3std6ranges3__45__cpo8distanceE - _ZN34_INTERNAL_00594ab9_4_k_cu_3ad0e7fd4cuda3std3__47nulloptE)
_ZN34_INTERNAL_00594ab9_4_k_cu_3ad0e7fd4cuda3std3__47nulloptE:
	.zero		1
	.type		_ZN34_INTERNAL_00594ab9_4_k_cu_3ad0e7fd4cuda3std6ranges3__45__cpo8distanceE,@object
	.size		_ZN34_INTERNAL_00594ab9_4_k_cu_3ad0e7fd4cuda3std6ranges3__45__cpo8distanceE,(_ZN34_INTERNAL_00594ab9_4_k_cu_3ad0e7fd6thrust24THRUST_300001_SM_1000_NS12placeholders2_4E - _ZN34_INTERNAL_00594ab9_4_k_cu_3ad0e7fd4cuda3std6ranges3__45__cpo8distanceE)
_ZN34_INTERNAL_00594ab9_4_k_cu_3ad0e7fd4cuda3std6ranges3__45__cpo8distanceE:
	.zero		1
	.type		_ZN34_INTERNAL_00594ab9_4_k_cu_3ad0e7fd6thrust24THRUST_300001_SM_1000_NS12placeholders2_4E,@object
	.size		_ZN34_INTERNAL_00594ab9_4_k_cu_3ad0e7fd6thrust24THRUST_300001_SM_1000_NS12placeholders2_4E,(_ZN34_INTERNAL_00594ab9_4_k_cu_3ad0e7fd4cuda3std3__45__cpo6rbeginE - _ZN34_INTERNAL_00594ab9_4_k_cu_3ad0e7fd6thrust24THRUST_300001_SM_1000_NS12placeholders2_4E)
_ZN34_INTERNAL_00594ab9_4_k_cu_3ad0e7fd6thrust24THRUST_300001_SM_1000_NS12placeholders2_4E:
	.zero		1
	.type		_ZN34_INTERNAL_00594ab9_4_k_cu_3ad0e7fd4cuda3std3__45__cpo6rbeginE,@object
	.size		_ZN34_INTERNAL_00594ab9_4_k_cu_3ad0e7fd4cuda3std3__45__cpo6rbeginE,(_ZN34_INTERNAL_00594ab9_4_k_cu_3ad0e7fd4cuda3std6ranges3__45__cpo7advanceE - _ZN34_INTERNAL_00594ab9_4_k_cu_3ad0e7fd4cuda3std3__45__cpo6rbeginE)
_ZN34_INTERNAL_00594ab9_4_k_cu_3ad0e7fd4cuda3std3__45__cpo6rbeginE:
	.zero		1
	.type		_ZN34_INTERNAL_00594ab9_4_k_cu_3ad0e7fd4cuda3std6ranges3__45__cpo7advanceE,@object
	.size		_ZN34_INTERNAL_00594ab9_4_k_cu_3ad0e7fd4cuda3std6ranges3__45__cpo7advanceE,(_ZN34_INTERNAL_00594ab9_4_k_cu_3ad0e7fd6thrust24THRUST_300001_SM_1000_NS12placeholders3_10E - _ZN34_INTERNAL_00594ab9_4_k_cu_3ad0e7fd4cuda3std6ranges3__45__cpo7advanceE)
_ZN34_INTERNAL_00594ab9_4_k_cu_3ad0e7fd4cuda3std6ranges3__45__cpo7advanceE:
	.zero		1
	.type		_ZN34_INTERNAL_00594ab9_4_k_cu_3ad0e7fd6thrust24THRUST_300001_SM_1000_NS12placeholders3_10E,@object
	.size		_ZN34_INTERNAL_00594ab9_4_k_cu_3ad0e7fd6thrust24THRUST_300001_SM_1000_NS12placeholders3_10E,(_ZN34_INTERNAL_00594ab9_4_k_cu_3ad0e7fd4cuda3std3__48in_placeE - _ZN34_INTERNAL_00594ab9_4_k_cu_3ad0e7fd6thrust24THRUST_300001_SM_1000_NS12placeholders3_10E)
_ZN34_INTERNAL_00594ab9_4_k_cu_3ad0e7fd6thrust24THRUST_300001_SM_1000_NS12placeholders3_10E:
	.zero		1
	.type		_ZN34_INTERNAL_00594ab9_4_k_cu_3ad0e7fd4cuda3std3__48in_placeE,@object
	.size		_ZN34_INTERNAL_00594ab9_4_k_cu_3ad0e7fd4cuda3std3__48in_placeE,(_ZN34_INTERNAL_00594ab9_4_k_cu_3ad0e7fd4cuda3std6ranges3__45__cpo4sizeE - _ZN34_INTERNAL_00594ab9_4_k_cu_3ad0e7fd4cuda3std3__48in_placeE)
_ZN34_INTERNAL_00594ab9_4_k_cu_3ad0e7fd4cuda3std3__48in_placeE:
	.zero		1
	.type		_ZN34_INTERNAL_00594ab9_4_k_cu_3ad0e7fd4cuda3std6ranges3__45__cpo4sizeE,@object
	.size		_ZN34_INTERNAL_00594ab9_4_k_cu_3ad0e7fd4cuda3std6ranges3__45__cpo4sizeE,(_ZN34_INTERNAL_00594ab9_4_k_cu_3ad0e7fd6thrust24THRUST_300001_SM_1000_NS12placeholders2_2E - _ZN34_INTERNAL_00594ab9_4_k_cu_3ad0e7fd4cuda3std6ranges3__45__cpo4sizeE)
_ZN34_INTERNAL_00594ab9_4_k_cu_3ad0e7fd4cuda3std6ranges3__45__cpo4sizeE:
	.zero		1
	.type		_ZN34_INTERNAL_00594ab9_4_k_cu_3ad0e7fd6thrust24THRUST_300001_SM_1000_NS12placeholders2_2E,@object
	.size		_ZN34_INTERNAL_00594ab9_4_k_cu_3ad0e7fd6thrust24THRUST_300001_SM_1000_NS12placeholders2_2E,(_ZN34_INTERNAL_00594ab9_4_k_cu_3ad0e7fd4cuda3std3__45__cpo6cbeginE - _ZN34_INTERNAL_00594ab9_4_k_cu_3ad0e7fd6thrust24THRUST_300001_SM_1000_NS12placeholders2_2E)
_ZN34_INTERNAL_00594ab9_4_k_cu_3ad0e7fd6thrust24THRUST_300001_SM_1000_NS12placeholders2_2E:
	.zero		1
	.type		_ZN34_INTERNAL_00594ab9_4_k_cu_3ad0e7fd4cuda3std3__45__cpo6cbeginE,@object
	.size		_ZN34_INTERNAL_00594ab9_4_k_cu_3ad0e7fd4cuda3std3__45__cpo6cbeginE,(_ZN34_INTERNAL_00594ab9_4_k_cu_3ad0e7fd4cuda3std6ranges3__45__cpo6cbeginE - _ZN34_INTERNAL_00594ab9_4_k_cu_3ad0e7fd4cuda3std3__45__cpo6cbeginE)
_ZN34_INTERNAL_00594ab9_4_k_cu_3ad0e7fd4cuda3std3__45__cpo6cbeginE:
	.zero		1
	.type		_ZN34_INTERNAL_00594ab9_4_k_cu_3ad0e7fd4cuda3std6ranges3__45__cpo6cbeginE,@object
	.size		_ZN34_INTERNAL_00594ab9_4_k_cu_3ad0e7fd4cuda3std6ranges3__45__cpo6cbeginE,(_ZN34_INTERNAL_00594ab9_4_k_cu_3ad0e7fd6thrust24THRUST_300001_SM_1000_NS12placeholders2_6E - _ZN34_INTERNAL_00594ab9_4_k_cu_3ad0e7fd4cuda3std6ranges3__45__cpo6cbeginE)
_ZN34_INTERNAL_00594ab9_4_k_cu_3ad0e7fd4cuda3std6ranges3__45__cpo6cbeginE:
	.zero		1
	.type		_ZN34_INTERNAL_00594ab9_4_k_cu_3ad0e7fd6thrust24THRUST_300001_SM_1000_NS12placeholders2_6E,@object
	.size		_ZN34_INTERNAL_00594ab9_4_k_cu_3ad0e7fd6thrust24THRUST_300001_SM_1000_NS12placeholders2_6E,(_ZN34_INTERNAL_00594ab9_4_k_cu_3ad0e7fd4cuda3std3__45__cpo7crbeginE - _ZN34_INTERNAL_00594ab9_4_k_cu_3ad0e7fd6thrust24THRUST_300001_SM_1000_NS12placeholders2_6E)
_ZN34_INTERNAL_00594ab9_4_k_cu_3ad0e7fd6thrust24THRUST_300001_SM_1000_NS12placeholders2_6E:
	.zero		1
	.type		_ZN34_INTERNAL_00594ab9_4_k_cu_3ad0e7fd4cuda3std3__45__cpo7crbeginE,@object
	.size		_ZN34_INTERNAL_00594ab9_4_k_cu_3ad0e7fd4cuda3std3__45__cpo7crbeginE,(_ZN34_INTERNAL_00594ab9_4_k_cu_3ad0e7fd4cuda3std6ranges3__45__cpo4nextE - _ZN34_INTERNAL_00594ab9_4_k_cu_3ad0e7fd4cuda3std3__45__cpo7crbeginE)
_ZN34_INTERNAL_00594ab9_4_k_cu_3ad0e7fd4cuda3std3__45__cpo7crbeginE:
	.zero		1
	.type		_ZN34_INTERNAL_00594ab9_4_k_cu_3ad0e7fd4cuda3std6ranges3__45__cpo4nextE,@object
	.size		_ZN34_INTERNAL_00594ab9_4_k_cu_3ad0e7fd4cuda3std6ranges3__45__cpo4nextE,(_ZN34_INTERNAL_00594ab9_4_k_cu_3ad0e7fd4cuda3std6ranges3__45__cpo4swapE - _ZN34_INTERNAL_00594ab9_4_k_cu_3ad0e7fd4cuda3std6ranges3__45__cpo4nextE)
_ZN34_INTERNAL_00594ab9_4_k_cu_3ad0e7fd4cuda3std6ranges3__45__cpo4nextE:
	.zero		1
	.type		_ZN34_INTERNAL_00594ab9_4_k_cu_3ad0e7fd4cuda3std6ranges3__45__cpo4swapE,@object
	.size		_ZN34_INTERNAL_00594ab9_4_k_cu_3ad0e7fd4cuda3std6ranges3__45__cpo4swapE,(_ZN34_INTERNAL_00594ab9_4_k_cu_3ad0e7fd6thrust24THRUST_300001_SM_1000_NS8cuda_cub10par_nosyncE - _ZN34_INTERNAL_00594ab9_4_k_cu_3ad0e7fd4cuda3std6ranges3__45__cpo4swapE)
_ZN34_INTERNAL_00594ab9_4_k_cu_3ad0e7fd4cuda3std6ranges3__45__cpo4swapE:
	.zero		1
	.type		_ZN34_INTERNAL_00594ab9_4_k_cu_3ad0e7fd6thrust24THRUST_300001_SM_1000_NS8cuda_cub10par_nosyncE,@object
	.size		_ZN34_INTERNAL_00594ab9_4_k_cu_3ad0e7fd6thrust24THRUST_300001_SM_1000_NS8cuda_cub10par_nosyncE,(_ZN34_INTERNAL_00594ab9_4_k_cu_3ad0e7fd6thrust24THRUST_300001_SM_1000_NS3seqE - _ZN34_INTERNAL_00594ab9_4_k_cu_3ad0e7fd6thrust24THRUST_300001_SM_1000_NS8cuda_cub10par_nosyncE)
_ZN34_INTERNAL_00594ab9_4_k_cu_3ad0e7fd6thrust24THRUST_300001_SM_1000_NS8cuda_cub10par_nosyncE:
	.zero		1
	.type		_ZN34_INTERNAL_00594ab9_4_k_cu_3ad0e7fd6thrust24THRUST_300001_SM_1000_NS3seqE,@object
	.size		_ZN34_INTERNAL_00594ab9_4_k_cu_3ad0e7fd6thrust24THRUST_300001_SM_1000_NS3seqE,(_ZN34_INTERNAL_00594ab9_4_k_cu_3ad0e7fd4cuda3std3__420unreachable_sentinelE - _ZN34_INTERNAL_00594ab9_4_k_cu_3ad0e7fd6thrust24THRUST_300001_SM_1000_NS3seqE)
_ZN34_INTERNAL_00594ab9_4_k_cu_3ad0e7fd6thrust24THRUST_300001_SM_1000_NS3seqE:
	.zero		1
	.type		_ZN34_INTERNAL_00594ab9_4_k_cu_3ad0e7fd4cuda3std3__420unreachable_sentinelE,@object
	.size		_ZN34_INTERNAL_00594ab9_4_k_cu_3ad0e7fd4cuda3std3__420unreachable_sentinelE,(_ZN34_INTERNAL_00594ab9_4_k_cu_3ad0e7fd4cuda3std6ranges3__45__cpo5ssizeE - _ZN34_INTERNAL_00594ab9_4_k_cu_3ad0e7fd4cuda3std3__420unreachable_sentinelE)
_ZN34_INTERNAL_00594ab9_4_k_cu_3ad0e7fd4cuda3std3__420unreachable_sentinelE:
	.zero		1
	.type		_ZN34_INTERNAL_00594ab9_4_k_cu_3ad0e7fd4cuda3std6ranges3__45__cpo5ssizeE,@object
	.size		_ZN34_INTERNAL_00594ab9_4_k_cu_3ad0e7fd4cuda3std6ranges3__45__cpo5ssizeE,(_ZN34_INTERNAL_00594ab9_4_k_cu_3ad0e7fd6thrust24THRUST_300001_SM_1000_NS12placeholders2_3E - _ZN34_INTERNAL_00594ab9_4_k_cu_3ad0e7fd4cuda3std6ranges3__45__cpo5ssizeE)
_ZN34_INTERNAL_00594ab9_4_k_cu_3ad0e7fd4cuda3std6ranges3__45__cpo5ssizeE:
	.zero		1
	.type		_ZN34_INTERNAL_00594ab9_4_k_cu_3ad0e7fd6thrust24THRUST_300001_SM_1000_NS12placeholders2_3E,@object
	.size		_ZN34_INTERNAL_00594ab9_4_k_cu_3ad0e7fd6thrust24THRUST_300001_SM_1000_NS12placeholders2_3E,(_ZN34_INTERNAL_00594ab9_4_k_cu_3ad0e7fd4cuda3std3__45__cpo4cendE - _ZN34_INTERNAL_00594ab9_4_k_cu_3ad0e7fd6thrust24THRUST_300001_SM_1000_NS12placeholders2_3E)
_ZN34_INTERNAL_00594ab9_4_k_cu_3ad0e7fd6thrust24THRUST_300001_SM_1000_NS12placeholders2_3E:
	.zero		1
	.type		_ZN34_INTERNAL_00594ab9_4_k_cu_3ad0e7fd4cuda3std3__45__cpo4cendE,@object
	.size		_ZN34_INTERNAL_00594ab9_4_k_cu_3ad0e7fd4cuda3std3__45__cpo4cendE,(_ZN34_INTERNAL_00594ab9_4_k_cu_3ad0e7fd4cuda3std6ranges3__45__cpo4cendE - _ZN34_INTERNAL_00594ab9_4_k_cu_3ad0e7fd4cuda3std3__45__cpo4cendE)
_ZN34_INTERNAL_00594ab9_4_k_cu_3ad0e7fd4cuda3std3__45__cpo4cendE:
	.zero		1
	.type		_ZN34_INTERNAL_00594ab9_4_k_cu_3ad0e7fd4cuda3std6ranges3__45__cpo4cendE,@object
	.size		_ZN34_INTERNAL_00594ab9_4_k_cu_3ad0e7fd4cuda3std6ranges3__45__cpo4cendE,(_ZN34_INTERNAL_00594ab9_4_k_cu_3ad0e7fd6thrust24THRUST_300001_SM_1000_NS12placeholders2_7E - _ZN34_INTERNAL_00594ab9_4_k_cu_3ad0e7fd4cuda3std6ranges3__45__cpo4cendE)
_ZN34_INTERNAL_00594ab9_4_k_cu_3ad0e7fd4cuda3std6ranges3__45__cpo4cendE:
	.zero		1
	.type		_ZN34_INTERNAL_00594ab9_4_k_cu_3ad0e7fd6thrust24THRUST_300001_SM_1000_NS12placeholders2_7E,@object
	.size		_ZN34_INTERNAL_00594ab9_4_k_cu_3ad0e7fd6thrust24THRUST_300001_SM_1000_NS12placeholders2_7E,(_ZN34_INTERNAL_00594ab9_4_k_cu_3ad0e7fd4cuda3std3__45__cpo5crendE - _ZN34_INTERNAL_00594ab9_4_k_cu_3ad0e7fd6thrust24THRUST_300001_SM_1000_NS12placeholders2_7E)
_ZN34_INTERNAL_00594ab9_4_k_cu_3ad0e7fd6thrust24THRUST_300001_SM_1000_NS12placeholders2_7E:
	.zero		1
	.type		_ZN34_INTERNAL_00594ab9_4_k_cu_3ad0e7fd4cuda3std3__45__cpo5crendE,@object
	.size		_ZN34_INTERNAL_00594ab9_4_k_cu_3ad0e7fd4cuda3std3__45__cpo5crendE,(_ZN34_INTERNAL_00594ab9_4_k_cu_3ad0e7fd4cuda3std6ranges3__45__cpo4prevE - _ZN34_INTERNAL_00594ab9_4_k_cu_3ad0e7fd4cuda3std3__45__cpo5crendE)
_ZN34_INTERNAL_00594ab9_4_k_cu_3ad0e7fd4cuda3std3__45__cpo5crendE:
	.zero		1
	.type		_ZN34_INTERNAL_00594ab9_4_k_cu_3ad0e7fd4cuda3std6ranges3__45__cpo4prevE,@object
	.size		_ZN34_INTERNAL_00594ab9_4_k_cu_3ad0e7fd4cuda3std6ranges3__45__cpo4prevE,(_ZN34_INTERNAL_00594ab9_4_k_cu_3ad0e7fd4cuda3std6ranges3__45__cpo9iter_moveE - _ZN34_INTERNAL_00594ab9_4_k_cu_3ad0e7fd4cuda3std6ranges3__45__cpo4prevE)
_ZN34_INTERNAL_00594ab9_4_k_cu_3ad0e7fd4cuda3std6ranges3__45__cpo4prevE:
	.zero		1
	.type		_ZN34_INTERNAL_00594ab9_4_k_cu_3ad0e7fd4cuda3std6ranges3__45__cpo9iter_moveE,@object
	.size		_ZN34_INTERNAL_00594ab9_4_k_cu_3ad0e7fd4cuda3std6ranges3__45__cpo9iter_moveE,(_ZN34_INTERNAL_00594ab9_4_k_cu_3ad0e7fd6thrust24THRUST_300001_SM_1000_NS6system6detail10sequential3seqE - _ZN34_INTERNAL_00594ab9_4_k_cu_3ad0e7fd4cuda3std6ranges3__45__cpo9iter_moveE)
_ZN34_INTERNAL_00594ab9_4_k_cu_3ad0e7fd4cuda3std6ranges3__45__cpo9iter_moveE:
	.zero		1
	.type		_ZN34_INTERNAL_00594ab9_4_k_cu_3ad0e7fd6thrust24THRUST_300001_SM_1000_NS6system6detail10sequential3seqE,@object
	.size		_ZN34_INTERNAL_00594ab9_4_k_cu_3ad0e7fd6thrust24THRUST_300001_SM_1000_NS6system6detail10sequential3seqE,(_ZN34_INTERNAL_00594ab9_4_k_cu_3ad0e7fd6thrust24THRUST_300001_SM_1000_NS12placeholders2_9E - _ZN34_INTERNAL_00594ab9_4_k_cu_3ad0e7fd6thrust24THRUST_300001_SM_1000_NS6system6detail10sequential3seqE)
_ZN34_INTERNAL_00594ab9_4_k_cu_3ad0e7fd6thrust24THRUST_300001_SM_1000_NS6system6detail10sequential3seqE:
	.zero		1
	.type		_ZN34_INTERNAL_00594ab9_4_k_cu_3ad0e7fd6thrust24THRUST_300001_SM_1000_NS12placeholders2_9E,@object
	.size		_ZN34_INTERNAL_00594ab9_4_k_cu_3ad0e7fd6thrust24THRUST_300001_SM_1000_NS12placeholders2_9E,(_ZN34_INTERNAL_00594ab9_4_k_cu_3ad0e7fd4cuda3std3__419piecewise_constructE - _ZN34_INTERNAL_00594ab9_4_k_cu_3ad0e7fd6thrust24THRUST_300001_SM_1000_NS12placeholders2_9E)
_ZN34_INTERNAL_00594ab9_4_k_cu_3ad0e7fd6thrust24THRUST_300001_SM_1000_NS12placeholders2_9E:
	.zero		1
	.type		_ZN34_INTERNAL_00594ab9_4_k_cu_3ad0e7fd4cuda3std3__419piecewise_constructE,@object
	.size		_ZN34_INTERNAL_00594ab9_4_k_cu_3ad0e7fd4cuda3std3__419piecewise_constructE,(_ZN34_INTERNAL_00594ab9_4_k_cu_3ad0e7fd4cuda3std6ranges3__45__cpo5cdataE - _ZN34_INTERNAL_00594ab9_4_k_cu_3ad0e7fd4cuda3std3__419piecewise_constructE)
_ZN34_INTERNAL_00594ab9_4_k_cu_3ad0e7fd4cuda3std3__419piecewise_constructE:
	.zero		1
	.type		_ZN34_INTERNAL_00594ab9_4_k_cu_3ad0e7fd4cuda3std6ranges3__45__cpo5cdataE,@object
	.size		_ZN34_INTERNAL_00594ab9_4_k_cu_3ad0e7fd4cuda3std6ranges3__45__cpo5cdataE,(_ZN34_INTERNAL_00594ab9_4_k_cu_3ad0e7fd6thrust24THRUST_300001_SM_1000_NS12placeholders2_1E - _ZN34_INTERNAL_00594ab9_4_k_cu_3ad0e7fd4cuda3std6ranges3__45__cpo5cdataE)
_ZN34_INTERNAL_00594ab9_4_k_cu_3ad0e7fd4cuda3std6ranges3__45__cpo5cdataE:
	.zero		1
	.type		_ZN34_INTERNAL_00594ab9_4_k_cu_3ad0e7fd6thrust24THRUST_300001_SM_1000_NS12placeholders2_1E,@object
	.size		_ZN34_INTERNAL_00594ab9_4_k_cu_3ad0e7fd6thrust24THRUST_300001_SM_1000_NS12placeholders2_1E,(_ZN34_INTERNAL_00594ab9_4_k_cu_3ad0e7fd4cuda3std3__45__cpo3endE - _ZN34_INTERNAL_00594ab9_4_k_cu_3ad0e7fd6thrust24THRUST_300001_SM_1000_NS12placeholders2_1E)
_ZN34_INTERNAL_00594ab9_4_k_cu_3ad0e7fd6thrust24THRUST_300001_SM_1000_NS12placeholders2_1E:
	.zero		1
	.type		_ZN34_INTERNAL_00594ab9_4_k_cu_3ad0e7fd4cuda3std3__45__cpo3endE,@object
	.size		_ZN34_INTERNAL_00594ab9_4_k_cu_3ad0e7fd4cuda3std3__45__cpo3endE,(_ZN34_INTERNAL_00594ab9_4_k_cu_3ad0e7fd4cuda3std6ranges3__45__cpo3endE - _ZN34_INTERNAL_00594ab9_4_k_cu_3ad0e7fd4cuda3std3__45__cpo3endE)
_ZN34_INTERNAL_00594ab9_4_k_cu_3ad0e7fd4cuda3std3__45__cpo3endE:
	.zero		1
	.type		_ZN34_INTERNAL_00594ab9_4_k_cu_3ad0e7fd4cuda3std6ranges3__45__cpo3endE,@object
	.size		_ZN34_INTERNAL_00594ab9_4_k_cu_3ad0e7fd4cuda3std6ranges3__45__cpo3endE,(_ZN34_INTERNAL_00594ab9_4_k_cu_3ad0e7fd6thrust24THRUST_300001_SM_1000_NS12placeholders2_5E - _ZN34_INTERNAL_00594ab9_4_k_cu_3ad0e7fd4cuda3std6ranges3__45__cpo3endE)
_ZN34_INTERNAL_00594ab9_4_k_cu_3ad0e7fd4cuda3std6ranges3__45__cpo3endE:
	.zero		1
	.type		_ZN34_INTERNAL_00594ab9_4_k_cu_3ad0e7fd6thrust24THRUST_300001_SM_1000_NS12placeholders2_5E,@object
	.size		_ZN34_INTERNAL_00594ab9_4_k_cu_3ad0e7fd6thrust24THRUST_300001_SM_1000_NS12placeholders2_5E,(_ZN34_INTERNAL_00594ab9_4_k_cu_3ad0e7fd4cuda3std3__45__cpo4rendE - _ZN34_INTERNAL_00594ab9_4_k_cu_3ad0e7fd6thrust24THRUST_300001_SM_1000_NS12placeholders2_5E)
_ZN34_INTERNAL_00594ab9_4_k_cu_3ad0e7fd6thrust24THRUST_300001_SM_1000_NS12placeholders2_5E:
	.zero		1
	.type		_ZN34_INTERNAL_00594ab9_4_k_cu_3ad0e7fd4cuda3std3__45__cpo4rendE,@object
	.size		_ZN34_INTERNAL_00594ab9_4_k_cu_3ad0e7fd4cuda3std3__45__cpo4rendE,(_ZN34_INTERNAL_00594ab9_4_k_cu_3ad0e7fd4cuda3std6ranges3__45__cpo9iter_swapE - _ZN34_INTERNAL_00594ab9_4_k_cu_3ad0e7fd4cuda3std3__45__cpo4rendE)
_ZN34_INTERNAL_00594ab9_4_k_cu_3ad0e7fd4cuda3std3__45__cpo4rendE:
	.zero		1
	.type		_ZN34_INTERNAL_00594ab9_4_k_cu_3ad0e7fd4cuda3std6ranges3__45__cpo9iter_swapE,@object
	.size		_ZN34_INTERNAL_00594ab9_4_k_cu_3ad0e7fd4cuda3std6ranges3__45__cpo9iter_swapE,(_ZN34_INTERNAL_00594ab9_4_k_cu_3ad0e7fd4cuda3std3__48unexpectE - _ZN34_INTERNAL_00594ab9_4_k_cu_3ad0e7fd4cuda3std6ranges3__45__cpo9iter_swapE)
_ZN34_INTERNAL_00594ab9_4_k_cu_3ad0e7fd4cuda3std6ranges3__45__cpo9iter_swapE:
	.zero		1
	.type		_ZN34_INTERNAL_00594ab9_4_k_cu_3ad0e7fd4cuda3std3__48unexpectE,@object
	.size		_ZN34_INTERNAL_00594ab9_4_k_cu_3ad0e7fd4cuda3std3__48unexpectE,(_ZN34_INTERNAL_00594ab9_4_k_cu_3ad0e7fd6thrust24THRUST_300001_SM_1000_NS8cuda_cub3parE - _ZN34_INTERNAL_00594ab9_4_k_cu_3ad0e7fd4cuda3std3__48unexpectE)
_ZN34_INTERNAL_00594ab9_4_k_cu_3ad0e7fd4cuda3std3__48unexpectE:
	.zero		1
	.type		_ZN34_INTERNAL_00594ab9_4_k_cu_3ad0e7fd6thrust24THRUST_300001_SM_1000_NS8cuda_cub3parE,@object
	.size		_ZN34_INTERNAL_00594ab9_4_k_cu_3ad0e7fd6thrust24THRUST_300001_SM_1000_NS8cuda_cub3parE,(.L_29 - _ZN34_INTERNAL_00594ab9_4_k_cu_3ad0e7fd6thrust24THRUST_300001_SM_1000_NS8cuda_cub3parE)
_ZN34_INTERNAL_00594ab9_4_k_cu_3ad0e7fd6thrust24THRUST_300001_SM_1000_NS8cuda_cub3parE:
	.zero		1
.L_29:


//--------------------- .nv.constant0._ZN3cub18CUB_300001_SM_10006detail11EmptyKernelIvEEvv --------------------------
	.section	.nv.constant0._ZN3cub18CUB_300001_SM_10006detail11EmptyKernelIvEEvv,"a",@progbits
	.sectionflags	@""
	.align	4
.nv.constant0._ZN3cub18CUB_300001_SM_10006detail11EmptyKernelIvEEvv:
	.zero		896


//--------------------- .nv.constant0._Z45initAndSetOutputSegmentSizesSingleBlockKernelPKiS0_S0_Pii --------------------------
	.section	.nv.constant0._Z45initAndSetOutputSegmentSizesSingleBlockKernelPKiS0_S0_Pii,"a",@progbits
	.sectionflags	@""
	.align	4
.nv.constant0._Z45initAndSetOutputSegmentSizesSingleBlockKernelPKiS0_S0_Pii:
	.zero		932


//--------------------- .nv.constant0._Z27setOutputSegmentSizesKernelPKiS0_S0_Pi --------------------------
	.section	.nv.constant0._Z27setOutputSegmentSizesKernelPKiS0_S0_Pi,"a",@progbits
	.sectionflags	@""
	.align	4
.nv.constant0._Z27setOutputSegmentSizesKernelPKiS0_S0_Pi:
	.zero		928


//--------------------- SYMBOLS --------------------------

	.type		.nv.reservedSmem.offset0,@object
	.size		.nv.reservedSmem.offset0,0x4
